	.target	sm_90a

	.elftype	@"ET_EXEC"


//--------------------- .note.nv.tkinfo           --------------------------
	.section	.note.nv.tkinfo,"",@"SHT_NOTE"
	.sectionflags	@"SHF_NOTE_NV_TKINFO"
	.tkinfo
        /*0018*/ 	.word	0x00000002
        /*0030*/ 	.string	""
        /*0030*/ 	.string	"ptxas"
        /*0030*/ 	.string	"Cuda compilation tools, release 13.0, V13.0.88"
        /*0030*/ 	.string	"Build cuda_13.0.r13.0/compiler.36424714_0"
        /*0030*/ 	.string	"-arch sm_90a -m 64 "



//--------------------- .note.nv.cuinfo           --------------------------
	.section	.note.nv.cuinfo,"",@"SHT_NOTE"
	.sectionflags	@"SHF_NOTE_NV_CUINFO"
        /*0018*/ 	.short	0x0002
        /*001a*/ 	.short	0x005a
        /*001c*/ 	.short	0x0082
	.zero		2


//--------------------- .nv.info                  --------------------------
	.section	.nv.info,"",@"SHT_CUDA_INFO"
	.align	4


	//----- nvinfo : EIATTR_REGCOUNT
	.align		4
        /*0000*/ 	.byte	0x04, 0x2f
        /*0002*/ 	.short	(.L_15 - .L_14)
	.align		4
.L_14:
        /*0004*/ 	.word	index@(_ZN7cutlass13device_kernelINS_4gemm6kernel13GemmUniversalIN4cute5tupleIJiiiiEEENS1_10collective13CollectiveMmaINS1_34MainloopSm90TmaGmmaWarpSpecializedILi17ENS5_IJNS4_1CILi2EEENSA_ILi1EEESC_EEENS1_35KernelTmaWarpSpecializedCooperativeEEENS5_IJNSA_ILi192EEENSA_ILi224EEENSA_ILi16EEEEEENS_6half_tENS5_IJlSC_lEEESK_SL_NS4_8TiledMMAINS4_8MMA_AtomIJNS4_4SM904GMMA25MMA_64x32x16_F32F16F16_SSILNSP_5MajorE0ELSR_0ELNSP_7ScaleInE1ELSS_1EEEEEENS4_6LayoutISD_NS5_IJSC_NSA_ILi0EEESW_EEEEENS5_IJNS4_10UnderscoreESZ_SZ_EEEEENS4_13SM90_TMA_LOADENS4_14ComposedLayoutINS4_7SwizzleILi1ELi4ELi3EEENS4_18smem_ptr_flag_bitsILi16EEENSV_INS5_IJNSA_ILi8EEESI_EEENS5_IJSI_SC_EEEEEEEvNS4_8identityENS4_23SM90_TMA_LOAD_MULTICASTES1C_vS1D_EENS_8epilogue10collective6detail29Sm90TmaWarpSpecializedAdapterINS1H_15DefaultEpilogueISK_SL_SL_NS1G_6thread17LinearCombinationISK_Li1EffLNS1L_9ScaleType4KindE0ELNS_15FloatRoundStyleE2ESK_EENS1_15EpilogueDefaultEEEEEvvEEEEvNT_6ParamsE)
        /*0008*/ 	.word	0x000000a8


	//----- nvinfo : EIATTR_FRAME_SIZE
	.align		4
.L_15:
        /*000c*/ 	.byte	0x04, 0x11
        /*000e*/ 	.short	(.L_17 - .L_16)
	.align		4
.L_16:
        /*0010*/ 	.word	index@(_ZN7cutlass13device_kernelINS_4gemm6kernel13GemmUniversalIN4cute5tupleIJiiiiEEENS1_10collective13CollectiveMmaINS1_34MainloopSm90TmaGmmaWarpSpecializedILi17ENS5_IJNS4_1CILi2EEENSA_ILi1EEESC_EEENS1_35KernelTmaWarpSpecializedCooperativeEEENS5_IJNSA_ILi192EEENSA_ILi224EEENSA_ILi16EEEEEENS_6half_tENS5_IJlSC_lEEESK_SL_NS4_8TiledMMAINS4_8MMA_AtomIJNS4_4SM904GMMA25MMA_64x32x16_F32F16F16_SSILNSP_5MajorE0ELSR_0ELNSP_7ScaleInE1ELSS_1EEEEEENS4_6LayoutISD_NS5_IJSC_NSA_ILi0EEESW_EEEEENS5_IJNS4_10UnderscoreESZ_SZ_EEEEENS4_13SM90_TMA_LOADENS4_14ComposedLayoutINS4_7SwizzleILi1ELi4ELi3EEENS4_18smem_ptr_flag_bitsILi16EEENSV_INS5_IJNSA_ILi8EEESI_EEENS5_IJSI_SC_EEEEEEEvNS4_8identityENS4_23SM90_TMA_LOAD_MULTICASTES1C_vS1D_EENS_8epilogue10collective6detail29Sm90TmaWarpSpecializedAdapterINS1H_15DefaultEpilogueISK_SL_SL_NS1G_6thread17LinearCombinationISK_Li1EffLNS1L_9ScaleType4KindE0ELNS_15FloatRoundStyleE2ESK_EENS1_15EpilogueDefaultEEEEEvvEEEEvNT_6ParamsE)
        /*0014*/ 	.word	0x000000f0


	//----- nvinfo : EIATTR_MIN_STACK_SIZE
	.align		4
.L_17:
        /*0018*/ 	.byte	0x04, 0x12
        /*001a*/ 	.short	(.L_19 - .L_18)
	.align		4
.L_18:
        /*001c*/ 	.word	index@(_ZN7cutlass13device_kernelINS_4gemm6kernel13GemmUniversalIN4cute5tupleIJiiiiEEENS1_10collective13CollectiveMmaINS1_34MainloopSm90TmaGmmaWarpSpecializedILi17ENS5_IJNS4_1CILi2EEENSA_ILi1EEESC_EEENS1_35KernelTmaWarpSpecializedCooperativeEEENS5_IJNSA_ILi192EEENSA_ILi224EEENSA_ILi16EEEEEENS_6half_tENS5_IJlSC_lEEESK_SL_NS4_8TiledMMAINS4_8MMA_AtomIJNS4_4SM904GMMA25MMA_64x32x16_F32F16F16_SSILNSP_5MajorE0ELSR_0ELNSP_7ScaleInE1ELSS_1EEEEEENS4_6LayoutISD_NS5_IJSC_NSA_ILi0EEESW_EEEEENS5_IJNS4_10UnderscoreESZ_SZ_EEEEENS4_13SM90_TMA_LOADENS4_14ComposedLayoutINS4_7SwizzleILi1ELi4ELi3EEENS4_18smem_ptr_flag_bitsILi16EEENSV_INS5_IJNSA_ILi8EEESI_EEENS5_IJSI_SC_EEEEEEEvNS4_8identityENS4_23SM90_TMA_LOAD_MULTICASTES1C_vS1D_EENS_8epilogue10collective6detail29Sm90TmaWarpSpecializedAdapterINS1H_15DefaultEpilogueISK_SL_SL_NS1G_6thread17LinearCombinationISK_Li1EffLNS1L_9ScaleType4KindE0ELNS_15FloatRoundStyleE2ESK_EENS1_15EpilogueDefaultEEEEEvvEEEEvNT_6ParamsE)
        /*0020*/ 	.word	0x000000f0
.L_19:


//--------------------- .nv.compat                --------------------------
	.section	.nv.compat,"",@"SHT_CUDA_COMPAT_INFO"
	.align	4
        /*0000*/ 	.byte	0x02, 0x09, 0x01, 0x00, 0x02, 0x02, 0x04, 0x00, 0x02, 0x05, 0x05, 0x00, 0x03, 0x07, 0x01, 0x01
        /*0010*/ 	.byte	0x02, 0x03, 0x01, 0x00, 0x02, 0x06, 0x01, 0x00, 0x04, 0x0b, 0x08, 0x00, 0x00, 0x00, 0x00, 0x00
        /*0020*/ 	.byte	0x00, 0x00, 0x00, 0x00


//--------------------- .nv.info._ZN7cutlass13device_kernelINS_4gemm6kernel13GemmUniversalIN4cute5tupleIJiiiiEEENS1_10collective13CollectiveMmaINS1_34MainloopSm90TmaGmmaWarpSpecializedILi17ENS5_IJNS4_1CILi2EEENSA_ILi1EEESC_EEENS1_35KernelTmaWarpSpecializedCooperativeEEENS5_IJNSA_ILi192EEENSA_ILi224EEENSA_ILi16EEEEEENS_6half_tENS5_IJlSC_lEEESK_SL_NS4_8TiledMMAINS4_8MMA_AtomIJNS4_4SM904GMMA25MMA_64x32x16_F32F16F16_SSILNSP_5MajorE0ELSR_0ELNSP_7ScaleInE1ELSS_1EEEEEENS4_6LayoutISD_NS5_IJSC_NSA_ILi0EEESW_EEEEENS5_IJNS4_10UnderscoreESZ_SZ_EEEEENS4_13SM90_TMA_LOADENS4_14ComposedLayoutINS4_7SwizzleILi1ELi4ELi3EEENS4_18smem_ptr_flag_bitsILi16EEENSV_INS5_IJNSA_ILi8EEESI_EEENS5_IJSI_SC_EEEEEEEvNS4_8identityENS4_23SM90_TMA_LOAD_MULTICASTES1C_vS1D_EENS_8epilogue10collective6detail29Sm90TmaWarpSpecializedAdapterINS1H_15DefaultEpilogueISK_SL_SL_NS1G_6thread17LinearCombinationISK_Li1EffLNS1L_9ScaleType4KindE0ELNS_15FloatRoundStyleE2ESK_EENS1_15EpilogueDefaultEEEEEvvEEEEvNT_6ParamsE --------------------------
	.section	.nv.info._ZN7cutlass13device_kernelINS_4gemm6kernel13GemmUniversalIN4cute5tupleIJiiiiEEENS1_10collective13CollectiveMmaINS1_34MainloopSm90TmaGmmaWarpSpecializedILi17ENS5_IJNS4_1CILi2EEENSA_ILi1EEESC_EEENS1_35KernelTmaWarpSpecializedCooperativeEEENS5_IJNSA_ILi192EEENSA_ILi224EEENSA_ILi16EEEEEENS_6half_tENS5_IJlSC_lEEESK_SL_NS4_8TiledMMAINS4_8MMA_AtomIJNS4_4SM904GMMA25MMA_64x32x16_F32F16F16_SSILNSP_5MajorE0ELSR_0ELNSP_7ScaleInE1ELSS_1EEEEEENS4_6LayoutISD_NS5_IJSC_NSA_ILi0EEESW_EEEEENS5_IJNS4_10UnderscoreESZ_SZ_EEEEENS4_13SM90_TMA_LOADENS4_14ComposedLayoutINS4_7SwizzleILi1ELi4ELi3EEENS4_18smem_ptr_flag_bitsILi16EEENSV_INS5_IJNSA_ILi8EEESI_EEENS5_IJSI_SC_EEEEEEEvNS4_8identityENS4_23SM90_TMA_LOAD_MULTICASTES1C_vS1D_EENS_8epilogue10collective6detail29Sm90TmaWarpSpecializedAdapterINS1H_15DefaultEpilogueISK_SL_SL_NS1G_6thread17LinearCombinationISK_Li1EffLNS1L_9ScaleType4KindE0ELNS_15FloatRoundStyleE2ESK_EENS1_15EpilogueDefaultEEEEEvvEEEEvNT_6ParamsE,"",@"SHT_CUDA_INFO"
	.sectionflags	@""
	.align	4


	//----- nvinfo : EIATTR_CUDA_API_VERSION
	.align		4
        /*0000*/ 	.byte	0x04, 0x37
        /*0002*/ 	.short	(.L_21 - .L_20)
.L_20:
        /*0004*/ 	.word	0x00000082


	//----- nvinfo : EIATTR_KPARAM_INFO
	.align		4
.L_21:
        /*0008*/ 	.byte	0x04, 0x17
        /*000a*/ 	.short	(.L_23 - .L_22)
.L_22:
        /*000c*/ 	.word	0x00000000
        /*0010*/ 	.short	0x0000
        /*0012*/ 	.short	0x0070
        /*0014*/ 	.byte	0x00, 0xf0, 0x01, 0x10


	//----- nvinfo : EIATTR_SPARSE_MMA_MASK
	.align		4
.L_23:
        /*0018*/ 	.byte	0x03, 0x50
        /*001a*/ 	.short	0x0000


	//----- nvinfo : EIATTR_MAXREG_COUNT
	.align		4
        /*001c*/ 	.byte	0x03, 0x1b
        /*001e*/ 	.short	0x00a8


	//----- nvinfo : EIATTR_NUM_BARRIERS
	.align		4
        /*0020*/ 	.byte	0x02, 0x4c
        /*0022*/ 	.byte	0x01
	.zero		1


	//----- nvinfo : EIATTR_EXTERNS
	.align		4
        /*0024*/ 	.byte	0x04, 0x0f
        /*0026*/ 	.short	(.L_25 - .L_24)


	//   ....[0]....
	.align		4
.L_24:
        /*0028*/ 	.word	index@(__assertfail)


	//----- nvinfo : EIATTR_ANNOTATIONS
	.align		4
.L_25:
        /*002c*/ 	.byte	0x04, 0x55
        /*002e*/ 	.short	(.L_27 - .L_26)


	//   ....[0]....
.L_26:
        /*0030*/ 	.word	0x00000001
        /*0034*/ 	.byte	0xc0, 0x08, 0x00, 0x00, 0x01, 0x00, 0x00, 0x00, 0xb0, 0x09, 0x00, 0x00, 0x01, 0x00, 0x00, 0x00
        /* <DEDUP_REMOVED lines=85> */
        /*0594*/ 	.byte	0xd0, 0x24, 0x01, 0x00


	//----- nvinfo : EIATTR_MERCURY_ISA_VERSION
	.align		4
.L_27:
        /*0598*/ 	.byte	0x03, 0x5f
        /*059a*/ 	.short	0x0101


	//----- nvinfo : EIATTR_INT_WARP_WIDE_INSTR_OFFSETS
	.align		4
        /*059c*/ 	.byte	0x04, 0x31
        /*059e*/ 	.short	(.L_29 - .L_28)


	//   ....[0]....
.L_28:
        /*05a0*/ 	.word	0x00000650


	//   ....[1]....
        /*05a4*/ 	.word	0x00000670


	//   ....[2]....
        /*05a8*/ 	.word	0x00000810


	//----- nvinfo : EIATTR_COOP_GROUP_MASK_REGIDS
	.align		4
.L_29:
        /*05ac*/ 	.byte	0x04, 0x29
        /*05ae*/ 	.short	(.L_31 - .L_30)


	//   ....[0]....
.L_30:
        /*05b0*/ 	.word	0xffffffff


	//   ....[1]....
        /*05b4*/ 	.word	0xffffffff


	//   ....[2]....
        /*05b8*/ 	.word	0xffffffff


	//   ....[3]....
        /*05bc*/ 	.word	0xffffffff


	//   ....[4]....
        /*05c0*/ 	.word	0xffffffff


	//   ....[5]....
        /*05c4*/ 	.word	0xffffffff


	//----- nvinfo : EIATTR_COOP_GROUP_INSTR_OFFSETS
	.align		4
.L_31:
        /*05c8*/ 	.byte	0x04, 0x28
        /*05ca*/ 	.short	(.L_33 - .L_32)


	//   ....[0]....
.L_32:
        /*05cc*/ 	.word	0x00000070


	//   ....[1]....
        /*05d0*/ 	.word	0x00000080


	//   ....[2]....
        /*05d4*/ 	.word	0x00000140


	//   ....[3]....
        /*05d8*/ 	.word	0x000004b0


	//   ....[4]....
        /*05dc*/ 	.word	0x00000a00


	//   ....[5]....
        /*05e0*/ 	.word	0x000014d0


	//----- nvinfo : EIATTR_REG_RECONFIG
	.align		4
.L_33:
        /*05e4*/ 	.byte	0x01, 0x54
	.zero		2


	//----- nvinfo : EIATTR_SYSCALL_OFFSETS
	.align		4
        /*05e8*/ 	.byte	0x04, 0x46
        /*05ea*/ 	.short	(.L_35 - .L_34)


	//   ....[0]....
.L_34:
        /*05ec*/ 	.word	0x00001680


	//----- nvinfo : EIATTR_MBARRIER_INSTR_OFFSETS
	.align		4
.L_35:
        /*05f0*/ 	.byte	0x04, 0x39
        /*05f2*/ 	.short	(.L_37 - .L_36)


	//   ....[0]....
.L_36:
        /*05f4*/ 	.word	0x00000260
        /*05f8*/ 	.word	0x000000ff
        /*05fc*/ 	.word	0x00000000
        /*0600*/ 	.short	0x0100
        /*0602*/ 	.byte	0x08
	.zero		1


	//   ....[1]....
        /*0604*/ 	.word	0x00000270
        /*0608*/ 	.word	0x000000ff
        /*060c*/ 	.word	0x00000088
        /*0610*/ 	.short	0x0100
        /*0612*/ 	.byte	0x08
	.zero		1


	//   ....[2]....
        /*0614*/ 	.word	0x00000280
        /*0618*/ 	.word	0x000000ff
        /*061c*/ 	.word	0x00000008
        /*0620*/ 	.short	0x0100
        /*0622*/ 	.byte	0x08
	.zero		1


	//   ....[3]....
        /*0624*/ 	.word	0x00000290
        /*0628*/ 	.word	0x000000ff
        /*062c*/ 	.word	0x00000090
        /*0630*/ 	.short	0x0100
        /*0632*/ 	.byte	0x08
	.zero		1


	//   ....[4]....
        /*0634*/ 	.word	0x000002a0
        /*0638*/ 	.word	0x000000ff
        /*063c*/ 	.word	0x00000010
        /*0640*/ 	.short	0x0100
        /*0642*/ 	.byte	0x08
	.zero		1


	//   ....[5]....
        /*0644*/ 	.word	0x000002b0
        /*0648*/ 	.word	0x000000ff
        /*064c*/ 	.word	0x00000098
        /*0650*/ 	.short	0x0100
        /*0652*/ 	.byte	0x08
	.zero		1


	//   ....[6]....
        /*0654*/ 	.word	0x000002c0
        /*0658*/ 	.word	0x000000ff
        /*065c*/ 	.word	0x00000018
        /*0660*/ 	.short	0x0100
        /*0662*/ 	.byte	0x08
	.zero		1


	//   ....[7]....
        /*0664*/ 	.word	0x000002d0
        /*0668*/ 	.word	0x000000ff
        /*066c*/ 	.word	0x000000a0
        /*0670*/ 	.short	0x0100
        /*0672*/ 	.byte	0x08
	.zero		1


	//   ....[8]....
        /*0674*/ 	.word	0x000002e0
        /*0678*/ 	.word	0x000000ff
        /*067c*/ 	.word	0x00000020
        /*0680*/ 	.short	0x0100
        /*0682*/ 	.byte	0x08
	.zero		1


	//   ....[9]....
        /*0684*/ 	.word	0x000002f0
        /*0688*/ 	.word	0x000000ff
        /*068c*/ 	.word	0x000000a8
        /*0690*/ 	.short	0x0100
        /*0692*/ 	.byte	0x08
	.zero		1


	//   ....[10]....
        /*0694*/ 	.word	0x00000300
        /*0698*/ 	.word	0x000000ff
        /*069c*/ 	.word	0x00000028
        /*06a0*/ 	.short	0x0100
        /*06a2*/ 	.byte	0x08
	.zero		1


	//   ....[11]....
        /*06a4*/ 	.word	0x00000310
        /*06a8*/ 	.word	0x000000ff
        /*06ac*/ 	.word	0x000000b0
        /*06b0*/ 	.short	0x0100
        /*06b2*/ 	.byte	0x08
	.zero		1


	//   ....[12]....
        /*06b4*/ 	.word	0x00000320
        /*06b8*/ 	.word	0x000000ff
        /*06bc*/ 	.word	0x00000030
        /*06c0*/ 	.short	0x0100
        /*06c2*/ 	.byte	0x08
	.zero		1


	//   ....[13]....
        /*06c4*/ 	.word	0x00000330
        /*06c8*/ 	.word	0x000000ff
        /*06cc*/ 	.word	0x000000b8
        /*06d0*/ 	.short	0x0100
        /*06d2*/ 	.byte	0x08
	.zero		1


	//   ....[14]....
        /*06d4*/ 	.word	0x00000340
        /*06d8*/ 	.word	0x000000ff
        /*06dc*/ 	.word	0x00000038
        /*06e0*/ 	.short	0x0100
        /*06e2*/ 	.byte	0x08
	.zero		1


	//   ....[15]....
        /*06e4*/ 	.word	0x00000350
        /*06e8*/ 	.word	0x000000ff
        /*06ec*/ 	.word	0x000000c0
        /*06f0*/ 	.short	0x0100
        /*06f2*/ 	.byte	0x08
	.zero		1


	//   ....[16]....
        /*06f4*/ 	.word	0x00000360
        /*06f8*/ 	.word	0x000000ff
        /*06fc*/ 	.word	0x00000040
        /*0700*/ 	.short	0x0100
        /*0702*/ 	.byte	0x08
	.zero		1


	//   ....[17]....
        /*0704*/ 	.word	0x00000370
        /*0708*/ 	.word	0x000000ff
        /*070c*/ 	.word	0x000000c8
        /*0710*/ 	.short	0x0100
        /*0712*/ 	.byte	0x08
	.zero		1


	//   ....[18]....
        /*0714*/ 	.word	0x00000380
        /*0718*/ 	.word	0x000000ff
        /*071c*/ 	.word	0x00000048
        /*0720*/ 	.short	0x0100
        /*0722*/ 	.byte	0x08
	.zero		1


	//   ....[19]....
        /*0724*/ 	.word	0x00000390
        /*0728*/ 	.word	0x000000ff
        /*072c*/ 	.word	0x000000d0
        /*0730*/ 	.short	0x0100
        /*0732*/ 	.byte	0x08
	.zero		1


	//   ....[20]....
        /*0734*/ 	.word	0x000003a0
        /*0738*/ 	.word	0x000000ff
        /*073c*/ 	.word	0x00000050
        /*0740*/ 	.short	0x0100
        /*0742*/ 	.byte	0x08
	.zero		1


	//   ....[21]....
        /*0744*/ 	.word	0x000003b0
        /*0748*/ 	.word	0x000000ff
        /*074c*/ 	.word	0x000000d8
        /*0750*/ 	.short	0x0100
        /*0752*/ 	.byte	0x08
	.zero		1


	//   ....[22]....
        /*0754*/ 	.word	0x000003c0
        /*0758*/ 	.word	0x000000ff
        /*075c*/ 	.word	0x00000058
        /*0760*/ 	.short	0x0100
        /*0762*/ 	.byte	0x08
	.zero		1


	//   ....[23]....
        /*0764*/ 	.word	0x000003d0
        /*0768*/ 	.word	0x000000ff
        /*076c*/ 	.word	0x000000e0
        /*0770*/ 	.short	0x0100
        /*0772*/ 	.byte	0x08
	.zero		1


	//   ....[24]....
        /*0774*/ 	.word	0x000003e0
        /*0778*/ 	.word	0x000000ff
        /*077c*/ 	.word	0x00000060
        /*0780*/ 	.short	0x0100
        /*0782*/ 	.byte	0x08
	.zero		1


	//   ....[25]....
        /*0784*/ 	.word	0x000003f0
        /*0788*/ 	.word	0x000000ff
        /*078c*/ 	.word	0x000000e8
        /*0790*/ 	.short	0x0100
        /*0792*/ 	.byte	0x08
	.zero		1


	//   ....[26]....
        /*0794*/ 	.word	0x00000400
        /*0798*/ 	.word	0x000000ff
        /*079c*/ 	.word	0x00000068
        /*07a0*/ 	.short	0x0100
        /*07a2*/ 	.byte	0x08
	.zero		1


	//   ....[27]....
        /*07a4*/ 	.word	0x00000410
        /*07a8*/ 	.word	0x000000ff
        /*07ac*/ 	.word	0x000000f0
        /*07b0*/ 	.short	0x0100
        /*07b2*/ 	.byte	0x08
	.zero		1


	//   ....[28]....
        /*07b4*/ 	.word	0x00000420
        /*07b8*/ 	.word	0x000000ff
        /*07bc*/ 	.word	0x00000070
        /*07c0*/ 	.short	0x0100
        /*07c2*/ 	.byte	0x08
	.zero		1


	//   ....[29]....
        /*07c4*/ 	.word	0x00000430
        /*07c8*/ 	.word	0x000000ff
        /*07cc*/ 	.word	0x000000f8
        /*07d0*/ 	.short	0x0100
        /*07d2*/ 	.byte	0x08
	.zero		1


	//   ....[30]....
        /*07d4*/ 	.word	0x00000440
        /*07d8*/ 	.word	0x000000ff
        /*07dc*/ 	.word	0x00000078
        /*07e0*/ 	.short	0x0100
        /*07e2*/ 	.byte	0x08
	.zero		1


	//   ....[31]....
        /*07e4*/ 	.word	0x00000450
        /*07e8*/ 	.word	0x000000ff
        /*07ec*/ 	.word	0x00000100
        /*07f0*/ 	.short	0x0100
        /*07f2*/ 	.byte	0x08
	.zero		1


	//   ....[32]....
        /*07f4*/ 	.word	0x00000460
        /*07f8*/ 	.word	0x000000ff
        /*07fc*/ 	.word	0x00000080
        /*0800*/ 	.short	0x0100
        /*0802*/ 	.byte	0x08
	.zero		1


	//   ....[33]....
        /*0804*/ 	.word	0x00000470
        /*0808*/ 	.word	0x000000ff
        /*080c*/ 	.word	0x00000108
        /*0810*/ 	.short	0x0100
        /*0812*/ 	.byte	0x08
	.zero		1


	//   ....[34]....
        /*0814*/ 	.word	0x000008f0
        /*0818*/ 	.word	0x000000ff
        /*081c*/ 	.word	0x00000120
        /*0820*/ 	.short	0x0100
        /*0822*/ 	.byte	0x06
	.zero		1


	//   ....[35]....
        /*0824*/ 	.word	0x00000980
        /*0828*/ 	.word	0x000000ff
        /*082c*/ 	.word	0x00000128
        /*0830*/ 	.short	0x0100
        /*0832*/ 	.byte	0x06
	.zero		1


	//   ....[36]....
        /*0834*/ 	.word	0x00001720
        /*0838*/ 	.word	0x00000003
        /*083c*/ 	.word	0x00000000
        /*0840*/ 	.short	0x010a
        /*0842*/ 	.byte	0x3f
	.zero		1


	//   ....[37]....
        /*0844*/ 	.word	0x00001760
        /*0848*/ 	.word	0x00000003
        /*084c*/ 	.word	0x00000000
        /*0850*/ 	.short	0x010a
        /*0852*/ 	.byte	0x3f
	.zero		1


	//   ....[38]....
        /*0854*/ 	.word	0x00001f90
        /*0858*/ 	.word	0x000000ff
        /*085c*/ 	.word	0x00000000
        /*0860*/ 	.short	0x010a
        /*0862*/ 	.byte	0x04
	.zero		1


	//   ....[39]....
        /*0864*/ 	.word	0x00001fd0
        /*0868*/ 	.word	0x000000ff
        /*086c*/ 	.word	0x00000000
        /*0870*/ 	.short	0x010a
        /*0872*/ 	.byte	0x04
	.zero		1


	//   ....[40]....
        /*0874*/ 	.word	0x00002910
        /*0878*/ 	.word	0x00000005
        /*087c*/ 	.word	0x00000000
        /*0880*/ 	.short	0x0101
        /*0882*/ 	.byte	0x3f
	.zero		1


	//   ....[41]....
        /*0884*/ 	.word	0x00002b10
        /*0888*/ 	.word	0x00000000
        /*088c*/ 	.word	0x00000000
        /*0890*/ 	.short	0x0101
        /*0892*/ 	.byte	0x3f
	.zero		1


	//   ....[42]....
        /*0894*/ 	.word	0x00011a40
        /*0898*/ 	.word	0x0000000f
        /*089c*/ 	.word	0x00000088
        /*08a0*/ 	.short	0x010a
        /*08a2*/ 	.byte	0x3f
	.zero		1


	//   ....[43]....
        /*08a4*/ 	.word	0x00011e00
        /*08a8*/ 	.word	0x00000004
        /*08ac*/ 	.word	0x00000128
        /*08b0*/ 	.short	0x0101
        /*08b2*/ 	.byte	0x3f
	.zero		1


	//   ....[44]....
        /*08b4*/ 	.word	0x00012590
        /*08b8*/ 	.word	0x00000007
        /*08bc*/ 	.word	0x00000000
        /*08c0*/ 	.short	0x010a
        /*08c2*/ 	.byte	0x3f
	.zero		1


	//   ....[45]....
        /*08c4*/ 	.word	0x00012610
        /*08c8*/ 	.word	0x00000009
        /*08cc*/ 	.word	0x00000000
        /*08d0*/ 	.short	0x010a
        /*08d2*/ 	.byte	0x3f
	.zero		1


	//   ....[46]....
        /*08d4*/ 	.word	0x000126a0
        /*08d8*/ 	.word	0x00000006
        /*08dc*/ 	.word	0x00000000
        /*08e0*/ 	.short	0x010a
        /*08e2*/ 	.byte	0x3f
	.zero		1


	//   ....[47]....
        /*08e4*/ 	.word	0x00012730
        /*08e8*/ 	.word	0x00000009
        /*08ec*/ 	.word	0x00000000
        /*08f0*/ 	.short	0x010a
        /*08f2*/ 	.byte	0x3f
	.zero		1


	//   ....[48]....
        /*08f4*/ 	.word	0x000127c0
        /*08f8*/ 	.word	0x00000006
        /*08fc*/ 	.word	0x00000000
        /*0900*/ 	.short	0x010a
        /*0902*/ 	.byte	0x3f
	.zero		1


	//   ....[49]....
        /*0904*/ 	.word	0x00012850
        /*0908*/ 	.word	0x00000009
        /*090c*/ 	.word	0x00000000
        /*0910*/ 	.short	0x010a
        /*0912*/ 	.byte	0x3f
	.zero		1


	//   ....[50]....
        /*0914*/ 	.word	0x000128e0
        /*0918*/ 	.word	0x00000006
        /*091c*/ 	.word	0x00000000
        /*0920*/ 	.short	0x010a
        /*0922*/ 	.byte	0x3f
	.zero		1


	//   ....[51]....
        /*0924*/ 	.word	0x00012970
        /*0928*/ 	.word	0x00000009
        /*092c*/ 	.word	0x00000000
        /*0930*/ 	.short	0x010a
        /*0932*/ 	.byte	0x3f
	.zero		1


	//   ....[52]....
        /*0934*/ 	.word	0x00012a00
        /*0938*/ 	.word	0x00000006
        /*093c*/ 	.word	0x00000000
        /*0940*/ 	.short	0x010a
        /*0942*/ 	.byte	0x3f
	.zero		1


	//   ....[53]....
        /*0944*/ 	.word	0x00012a90
        /*0948*/ 	.word	0x00000009
        /*094c*/ 	.word	0x00000000
        /*0950*/ 	.short	0x010a
        /*0952*/ 	.byte	0x3f
	.zero		1


	//   ....[54]....
        /*0954*/ 	.word	0x00012b20
        /*0958*/ 	.word	0x00000006
        /*095c*/ 	.word	0x00000000
        /*0960*/ 	.short	0x010a
        /*0962*/ 	.byte	0x3f
	.zero		1


	//   ....[55]....
        /*0964*/ 	.word	0x00012bb0
        /*0968*/ 	.word	0x00000009
        /*096c*/ 	.word	0x00000000
        /*0970*/ 	.short	0x010a
        /*0972*/ 	.byte	0x3f
	.zero		1


	//   ....[56]....
        /*0974*/ 	.word	0x00012c40
        /*0978*/ 	.word	0x00000006
        /*097c*/ 	.word	0x00000000
        /*0980*/ 	.short	0x010a
        /*0982*/ 	.byte	0x3f
	.zero		1


	//   ....[57]....
        /*0984*/ 	.word	0x00012cd0
        /*0988*/ 	.word	0x00000009
        /*098c*/ 	.word	0x00000000
        /*0990*/ 	.short	0x010a
        /*0992*/ 	.byte	0x3f
	.zero		1


	//   ....[58]....
        /*0994*/ 	.word	0x00012d60
        /*0998*/ 	.word	0x00000006
        /*099c*/ 	.word	0x00000000
        /*09a0*/ 	.short	0x010a
        /*09a2*/ 	.byte	0x3f
	.zero		1


	//   ....[59]....
        /*09a4*/ 	.word	0x00012df0
        /*09a8*/ 	.word	0x00000009
        /*09ac*/ 	.word	0x00000000
        /*09b0*/ 	.short	0x010a
        /*09b2*/ 	.byte	0x3f
	.zero		1


	//   ....[60]....
        /*09b4*/ 	.word	0x00012e80
        /*09b8*/ 	.word	0x00000003
        /*09bc*/ 	.word	0x00000000
        /*09c0*/ 	.short	0x010a
        /*09c2*/ 	.byte	0x3f
	.zero		1


	//   ....[61]....
        /*09c4*/ 	.word	0x00012ee0
        /*09c8*/ 	.word	0x00000003
        /*09cc*/ 	.word	0x00000000
        /*09d0*/ 	.short	0x010a
        /*09d2*/ 	.byte	0x3f
	.zero		1


	//   ....[62]....
        /*09d4*/ 	.word	0x00012f40
        /*09d8*/ 	.word	0x00000007
        /*09dc*/ 	.word	0x00000000
        /*09e0*/ 	.short	0x010a
        /*09e2*/ 	.byte	0x3f
	.zero		1


	//   ....[63]....
        /*09e4*/ 	.word	0x00013010
        /*09e8*/ 	.word	0x0000000f
        /*09ec*/ 	.word	0x00000088
        /*09f0*/ 	.short	0x010a
        /*09f2*/ 	.byte	0x3f
	.zero		1


	//   ....[64]....
        /*09f4*/ 	.word	0x000130e0
        /*09f8*/ 	.word	0x00000007
        /*09fc*/ 	.word	0x00000000
        /*0a00*/ 	.short	0x010a
        /*0a02*/ 	.byte	0x3f
	.zero		1


	//   ....[65]....
        /*0a04*/ 	.word	0x00013130
        /*0a08*/ 	.word	0x00000009
        /*0a0c*/ 	.word	0x00000000
        /*0a10*/ 	.short	0x010a
        /*0a12*/ 	.byte	0x3f
	.zero		1


	//   ....[66]....
        /*0a14*/ 	.word	0x00013180
        /*0a18*/ 	.word	0x00000006
        /*0a1c*/ 	.word	0x00000000
        /*0a20*/ 	.short	0x010a
        /*0a22*/ 	.byte	0x3f
	.zero		1


	//   ....[67]....
        /*0a24*/ 	.word	0x000131d0
        /*0a28*/ 	.word	0x00000009
        /*0a2c*/ 	.word	0x00000000
        /*0a30*/ 	.short	0x010a
        /*0a32*/ 	.byte	0x3f
	.zero		1


	//   ....[68]....
        /*0a34*/ 	.word	0x00013220
        /*0a38*/ 	.word	0x00000006
        /*0a3c*/ 	.word	0x00000000
        /*0a40*/ 	.short	0x010a
        /*0a42*/ 	.byte	0x3f
	.zero		1


	//   ....[69]....
        /*0a44*/ 	.word	0x00013270
        /*0a48*/ 	.word	0x00000009
        /*0a4c*/ 	.word	0x00000000
        /*0a50*/ 	.short	0x010a
        /*0a52*/ 	.byte	0x3f
	.zero		1


	//   ....[70]....
        /*0a54*/ 	.word	0x000132c0
        /*0a58*/ 	.word	0x00000006
        /*0a5c*/ 	.word	0x00000000
        /*0a60*/ 	.short	0x010a
        /*0a62*/ 	.byte	0x3f
	.zero		1


	//   ....[71]....
        /*0a64*/ 	.word	0x00013310
        /*0a68*/ 	.word	0x00000009
        /*0a6c*/ 	.word	0x00000000
        /*0a70*/ 	.short	0x010a
        /*0a72*/ 	.byte	0x3f
	.zero		1


	//   ....[72]....
        /*0a74*/ 	.word	0x00013360
        /*0a78*/ 	.word	0x00000006
        /*0a7c*/ 	.word	0x00000000
        /*0a80*/ 	.short	0x010a
        /*0a82*/ 	.byte	0x3f
	.zero		1


	//   ....[73]....
        /*0a84*/ 	.word	0x000133b0
        /*0a88*/ 	.word	0x00000009
        /*0a8c*/ 	.word	0x00000000
        /*0a90*/ 	.short	0x010a
        /*0a92*/ 	.byte	0x3f
	.zero		1


	//   ....[74]....
        /*0a94*/ 	.word	0x00013400
        /*0a98*/ 	.word	0x00000006
        /*0a9c*/ 	.word	0x00000000
        /*0aa0*/ 	.short	0x010a
        /*0aa2*/ 	.byte	0x3f
	.zero		1


	//   ....[75]....
        /*0aa4*/ 	.word	0x00013450
        /*0aa8*/ 	.word	0x00000009
        /*0aac*/ 	.word	0x00000000
        /*0ab0*/ 	.short	0x010a
        /*0ab2*/ 	.byte	0x3f
	.zero		1


	//   ....[76]....
        /*0ab4*/ 	.word	0x000134a0
        /*0ab8*/ 	.word	0x00000006
        /*0abc*/ 	.word	0x00000000
        /*0ac0*/ 	.short	0x010a
        /*0ac2*/ 	.byte	0x3f
	.zero		1


	//   ....[77]....
        /*0ac4*/ 	.word	0x000134f0
        /*0ac8*/ 	.word	0x00000009
        /*0acc*/ 	.word	0x00000000
        /*0ad0*/ 	.short	0x010a
        /*0ad2*/ 	.byte	0x3f
	.zero		1


	//   ....[78]....
        /*0ad4*/ 	.word	0x00013540
        /*0ad8*/ 	.word	0x00000006
        /*0adc*/ 	.word	0x00000000
        /*0ae0*/ 	.short	0x010a
        /*0ae2*/ 	.byte	0x3f
	.zero		1


	//   ....[79]....
        /*0ae4*/ 	.word	0x00013590
        /*0ae8*/ 	.word	0x00000009
        /*0aec*/ 	.word	0x00000000
        /*0af0*/ 	.short	0x010a
        /*0af2*/ 	.byte	0x3f
	.zero		1


	//----- nvinfo : EIATTR_NUM_MBARRIERS
	.align		4
.L_37:
        /*0af4*/ 	.byte	0x03, 0x38
        /*0af6*/ 	.short	0x0024


	//----- nvinfo : EIATTR_EXIT_INSTR_OFFSETS
	.align		4
        /*0af8*/ 	.byte	0x04, 0x1c
        /*0afa*/ 	.short	(.L_39 - .L_38)


	//   ....[0]....
.L_38:
        /*0afc*/ 	.word	0x00000ba0


	//   ....[1]....
        /*0b00*/ 	.word	0x000013f0


	//   ....[2]....
        /*0b04*/ 	.word	0x00011110


	//   ....[3]....
        /*0b08*/ 	.word	0x000116c0


	//   ....[4]....
        /*0b0c*/ 	.word	0x00012ed0


	//----- nvinfo : EIATTR_MAX_THREADS
	.align		4
.L_39:
        /*0b10*/ 	.byte	0x04, 0x05
        /*0b12*/ 	.short	(.L_41 - .L_40)
.L_40:
        /*0b14*/ 	.word	0x00000180
        /*0b18*/ 	.word	0x00000001
        /*0b1c*/ 	.word	0x00000001


	//----- nvinfo : EIATTR_CRS_STACK_SIZE
	.align		4
.L_41:
        /*0b20*/ 	.byte	0x04, 0x1e
        /*0b22*/ 	.short	(.L_43 - .L_42)
.L_42:
        /*0b24*/ 	.word	0x00000000


	//----- nvinfo : EIATTR_CBANK_PARAM_SIZE
	.align		4
.L_43:
        /*0b28*/ 	.byte	0x03, 0x19
        /*0b2a*/ 	.short	0x0470


	//----- nvinfo : EIATTR_PARAM_CBANK
	.align		4
        /*0b2c*/ 	.byte	0x04, 0x0a
        /*0b2e*/ 	.short	(.L_45 - .L_44)
	.align		4
.L_44:
        /*0b30*/ 	.word	index@(.nv.constant0._ZN7cutlass13device_kernelINS_4gemm6kernel13GemmUniversalIN4cute5tupleIJiiiiEEENS1_10collective13CollectiveMmaINS1_34MainloopSm90TmaGmmaWarpSpecializedILi17ENS5_IJNS4_1CILi2EEENSA_ILi1EEESC_EEENS1_35KernelTmaWarpSpecializedCooperativeEEENS5_IJNSA_ILi192EEENSA_ILi224EEENSA_ILi16EEEEEENS_6half_tENS5_IJlSC_lEEESK_SL_NS4_8TiledMMAINS4_8MMA_AtomIJNS4_4SM904GMMA25MMA_64x32x16_F32F16F16_SSILNSP_5MajorE0ELSR_0ELNSP_7ScaleInE1ELSS_1EEEEEENS4_6LayoutISD_NS5_IJSC_NSA_ILi0EEESW_EEEEENS5_IJNS4_10UnderscoreESZ_SZ_EEEEENS4_13SM90_TMA_LOADENS4_14ComposedLayoutINS4_7SwizzleILi1ELi4ELi3EEENS4_18smem_ptr_flag_bitsILi16EEENSV_INS5_IJNSA_ILi8EEESI_EEENS5_IJSI_SC_EEEEEEEvNS4_8identityENS4_23SM90_TMA_LOAD_MULTICASTES1C_vS1D_EENS_8epilogue10collective6detail29Sm90TmaWarpSpecializedAdapterINS1H_15DefaultEpilogueISK_SL_SL_NS1G_6thread17LinearCombinationISK_Li1EffLNS1L_9ScaleType4KindE0ELNS_15FloatRoundStyleE2ESK_EENS1_15EpilogueDefaultEEEEEvvEEEEvNT_6ParamsE)
        /*0b34*/ 	.short	0x0210
        /*0b36*/ 	.short	0x0470


	//----- nvinfo : EIATTR_SW_WAR
	.align		4
.L_45:
        /*0b38*/ 	.byte	0x04, 0x36
        /*0b3a*/ 	.short	(.L_47 - .L_46)
.L_46:
        /*0b3c*/ 	.word	0x00000008
.L_47:


//--------------------- .nv.callgraph             --------------------------
	.section	.nv.callgraph,"",@"SHT_CUDA_CALLGRAPH"
	.align	4
	.sectionentsize	8
	.align		4
        /*0000*/ 	.word	0x00000000
	.align		4
        /*0004*/ 	.word	0xffffffff
	.align		4
        /*0008*/ 	.word	index@(_ZN7cutlass13device_kernelINS_4gemm6kernel13GemmUniversalIN4cute5tupleIJiiiiEEENS1_10collective13CollectiveMmaINS1_34MainloopSm90TmaGmmaWarpSpecializedILi17ENS5_IJNS4_1CILi2EEENSA_ILi1EEESC_EEENS1_35KernelTmaWarpSpecializedCooperativeEEENS5_IJNSA_ILi192EEENSA_ILi224EEENSA_ILi16EEEEEENS_6half_tENS5_IJlSC_lEEESK_SL_NS4_8TiledMMAINS4_8MMA_AtomIJNS4_4SM904GMMA25MMA_64x32x16_F32F16F16_SSILNSP_5MajorE0ELSR_0ELNSP_7ScaleInE1ELSS_1EEEEEENS4_6LayoutISD_NS5_IJSC_NSA_ILi0EEESW_EEEEENS5_IJNS4_10UnderscoreESZ_SZ_EEEEENS4_13SM90_TMA_LOADENS4_14ComposedLayoutINS4_7SwizzleILi1ELi4ELi3EEENS4_18smem_ptr_flag_bitsILi16EEENSV_INS5_IJNSA_ILi8EEESI_EEENS5_IJSI_SC_EEEEEEEvNS4_8identityENS4_23SM90_TMA_LOAD_MULTICASTES1C_vS1D_EENS_8epilogue10collective6detail29Sm90TmaWarpSpecializedAdapterINS1H_15DefaultEpilogueISK_SL_SL_NS1G_6thread17LinearCombinationISK_Li1EffLNS1L_9ScaleType4KindE0ELNS_15FloatRoundStyleE2ESK_EENS1_15EpilogueDefaultEEEEEvvEEEEvNT_6ParamsE)
	.align		4
        /*000c*/ 	.word	index@(__assertfail)
	.align		4
        /*0010*/ 	.word	0x00000000
	.align		4
        /*0014*/ 	.word	0xfffffffe
	.align		4
        /*0018*/ 	.word	0x00000000
	.align		4
        /*001c*/ 	.word	0xfffffffd
	.align		4
        /*0020*/ 	.word	0x00000000
	.align		4
        /*0024*/ 	.word	0xfffffffc


//--------------------- .nv.constant4             --------------------------
	.section	.nv.constant4,"a",@progbits
	.align	8
	.align		8
.nv.constant4:
        /*0000*/ 	.dword	__assertfail
	.align		8
        /*0008*/ 	.dword	__unnamed_1
	.align		8
        /*0010*/ 	.dword	_ZN40_INTERNAL_7d918fd3_4_k_cu_8a1d195c_132734cuda3std3__45__cpo5beginE
	.align		8
        /*0018*/ 	.dword	_ZN40_INTERNAL_7d918fd3_4_k_cu_8a1d195c_132734cuda3std3__45__cpo3endE
	.align		8
        /*0020*/ 	.dword	_ZN40_INTERNAL_7d918fd3_4_k_cu_8a1d195c_132734cuda3std3__45__cpo6cbeginE
	.align		8
        /*0028*/ 	.dword	_ZN40_INTERNAL_7d918fd3_4_k_cu_8a1d195c_132734cuda3std3__45__cpo4cendE
	.align		8
        /*0030*/ 	.dword	_ZN40_INTERNAL_7d918fd3_4_k_cu_8a1d195c_132734cuda3std3__442_GLOBAL__N__7d918fd3_4_k_cu_8a1d195c_132736ignoreE
	.align		8
        /*0038*/ 	.dword	_ZN40_INTERNAL_7d918fd3_4_k_cu_8a1d195c_132734cuda3std3__419piecewise_constructE
	.align		8
        /*0040*/ 	.dword	_ZN40_INTERNAL_7d918fd3_4_k_cu_8a1d195c_132734cuda3std3__48in_placeE
	.align		8
        /*0048*/ 	.dword	_ZN40_INTERNAL_7d918fd3_4_k_cu_8a1d195c_132734cuda3std6ranges3__45__cpo4swapE
	.align		8
        /*0050*/ 	.dword	_ZN40_INTERNAL_7d918fd3_4_k_cu_8a1d195c_132734cuda3std6ranges3__45__cpo9iter_moveE
	.align		8
        /*0058*/ 	.dword	_ZN40_INTERNAL_7d918fd3_4_k_cu_8a1d195c_132734cute7productE
	.align		8
        /*0060*/ 	.dword	_ZN40_INTERNAL_7d918fd3_4_k_cu_8a1d195c_132734cute1_E
	.align		8
        /*0068*/ 	.dword	$str$22
	.align		8
        /*0070*/ 	.dword	$str$23


//--------------------- .text._ZN7cutlass13device_kernelINS_4gemm6kernel13GemmUniversalIN4cute5tupleIJiiiiEEENS1_10collective13CollectiveMmaINS1_34MainloopSm90TmaGmmaWarpSpecializedILi17ENS5_IJNS4_1CILi2EEENSA_ILi1EEESC_EEENS1_35KernelTmaWarpSpecializedCooperativeEEENS5_IJNSA_ILi192EEENSA_ILi224EEENSA_ILi16EEEEEENS_6half_tENS5_IJlSC_lEEESK_SL_NS4_8TiledMMAINS4_8MMA_AtomIJNS4_4SM904GMMA25MMA_64x32x16_F32F16F16_SSILNSP_5MajorE0ELSR_0ELNSP_7ScaleInE1ELSS_1EEEEEENS4_6LayoutISD_NS5_IJSC_NSA_ILi0EEESW_EEEEENS5_IJNS4_10UnderscoreESZ_SZ_EEEEENS4_13SM90_TMA_LOADENS4_14ComposedLayoutINS4_7SwizzleILi1ELi4ELi3EEENS4_18smem_ptr_flag_bitsILi16EEENSV_INS5_IJNSA_ILi8EEESI_EEENS5_IJSI_SC_EEEEEEEvNS4_8identityENS4_23SM90_TMA_LOAD_MULTICASTES1C_vS1D_EENS_8epilogue10collective6detail29Sm90TmaWarpSpecializedAdapterINS1H_15DefaultEpilogueISK_SL_SL_NS1G_6thread17LinearCombinationISK_Li1EffLNS1L_9ScaleType4KindE0ELNS_15FloatRoundStyleE2ESK_EENS1_15EpilogueDefaultEEEEEvvEEEEvNT_6ParamsE --------------------------
	.section	.text._ZN7cutlass13device_kernelINS_4gemm6kernel13GemmUniversalIN4cute5tupleIJiiiiEEENS1_10collective13CollectiveMmaINS1_34MainloopSm90TmaGmmaWarpSpecializedILi17ENS5_IJNS4_1CILi2EEENSA_ILi1EEESC_EEENS1_35KernelTmaWarpSpecializedCooperativeEEENS5_IJNSA_ILi192EEENSA_ILi224EEENSA_ILi16EEEEEENS_6half_tENS5_IJlSC_lEEESK_SL_NS4_8TiledMMAINS4_8MMA_AtomIJNS4_4SM904GMMA25MMA_64x32x16_F32F16F16_SSILNSP_5MajorE0ELSR_0ELNSP_7ScaleInE1ELSS_1EEEEEENS4_6LayoutISD_NS5_IJSC_NSA_ILi0EEESW_EEEEENS5_IJNS4_10UnderscoreESZ_SZ_EEEEENS4_13SM90_TMA_LOADENS4_14ComposedLayoutINS4_7SwizzleILi1ELi4ELi3EEENS4_18smem_ptr_flag_bitsILi16EEENSV_INS5_IJNSA_ILi8EEESI_EEENS5_IJSI_SC_EEEEEEEvNS4_8identityENS4_23SM90_TMA_LOAD_MULTICASTES1C_vS1D_EENS_8epilogue10collective6detail29Sm90TmaWarpSpecializedAdapterINS1H_15DefaultEpilogueISK_SL_SL_NS1G_6thread17LinearCombinationISK_Li1EffLNS1L_9ScaleType4KindE0ELNS_15FloatRoundStyleE2ESK_EENS1_15EpilogueDefaultEEEEEvvEEEEvNT_6ParamsE,"ax",@progbits
	.align	128
.text._ZN7cutlass13device_kernelINS_4gemm6kernel13GemmUniversalIN4cute5tupleIJiiiiEEENS1_10collective13CollectiveMmaINS1_34MainloopSm90TmaGmmaWarpSpecializedILi17ENS5_IJNS4_1CILi2EEENSA_ILi1EEESC_EEENS1_35KernelTmaWarpSpecializedCooperativeEEENS5_IJNSA_ILi192EEENSA_ILi224EEENSA_ILi16EEEEEENS_6half_tENS5_IJlSC_lEEESK_SL_NS4_8TiledMMAINS4_8MMA_AtomIJNS4_4SM904GMMA25MMA_64x32x16_F32F16F16_SSILNSP_5MajorE0ELSR_0ELNSP_7ScaleInE1ELSS_1EEEEEENS4_6LayoutISD_NS5_IJSC_NSA_ILi0EEESW_EEEEENS5_IJNS4_10UnderscoreESZ_SZ_EEEEENS4_13SM90_TMA_LOADENS4_14ComposedLayoutINS4_7SwizzleILi1ELi4ELi3EEENS4_18smem_ptr_flag_bitsILi16EEENSV_INS5_IJNSA_ILi8EEESI_EEENS5_IJSI_SC_EEEEEEEvNS4_8identityENS4_23SM90_TMA_LOAD_MULTICASTES1C_vS1D_EENS_8epilogue10collective6detail29Sm90TmaWarpSpecializedAdapterINS1H_15DefaultEpilogueISK_SL_SL_NS1G_6thread17LinearCombinationISK_Li1EffLNS1L_9ScaleType4KindE0ELNS_15FloatRoundStyleE2ESK_EENS1_15EpilogueDefaultEEEEEvvEEEEvNT_6ParamsE:
        .type           _ZN7cutlass13device_kernelINS_4gemm6kernel13GemmUniversalIN4cute5tupleIJiiiiEEENS1_10collective13CollectiveMmaINS1_34MainloopSm90TmaGmmaWarpSpecializedILi17ENS5_IJNS4_1CILi2EEENSA_ILi1EEESC_EEENS1_35KernelTmaWarpSpecializedCooperativeEEENS5_IJNSA_ILi192EEENSA_ILi224EEENSA_ILi16EEEEEENS_6half_tENS5_IJlSC_lEEESK_SL_NS4_8TiledMMAINS4_8MMA_AtomIJNS4_4SM904GMMA25MMA_64x32x16_F32F16F16_SSILNSP_5MajorE0ELSR_0ELNSP_7ScaleInE1ELSS_1EEEEEENS4_6LayoutISD_NS5_IJSC_NSA_ILi0EEESW_EEEEENS5_IJNS4_10UnderscoreESZ_SZ_EEEEENS4_13SM90_TMA_LOADENS4_14ComposedLayoutINS4_7SwizzleILi1ELi4ELi3EEENS4_18smem_ptr_flag_bitsILi16EEENSV_INS5_IJNSA_ILi8EEESI_EEENS5_IJSI_SC_EEEEEEEvNS4_8identityENS4_23SM90_TMA_LOAD_MULTICASTES1C_vS1D_EENS_8epilogue10collective6detail29Sm90TmaWarpSpecializedAdapterINS1H_15DefaultEpilogueISK_SL_SL_NS1G_6thread17LinearCombinationISK_Li1EffLNS1L_9ScaleType4KindE0ELNS_15FloatRoundStyleE2ESK_EENS1_15EpilogueDefaultEEEEEvvEEEEvNT_6ParamsE,@function
        .size           _ZN7cutlass13device_kernelINS_4gemm6kernel13GemmUniversalIN4cute5tupleIJiiiiEEENS1_10collective13CollectiveMmaINS1_34MainloopSm90TmaGmmaWarpSpecializedILi17ENS5_IJNS4_1CILi2EEENSA_ILi1EEESC_EEENS1_35KernelTmaWarpSpecializedCooperativeEEENS5_IJNSA_ILi192EEENSA_ILi224EEENSA_ILi16EEEEEENS_6half_tENS5_IJlSC_lEEESK_SL_NS4_8TiledMMAINS4_8MMA_AtomIJNS4_4SM904GMMA25MMA_64x32x16_F32F16F16_SSILNSP_5MajorE0ELSR_0ELNSP_7ScaleInE1ELSS_1EEEEEENS4_6LayoutISD_NS5_IJSC_NSA_ILi0EEESW_EEEEENS5_IJNS4_10UnderscoreESZ_SZ_EEEEENS4_13SM90_TMA_LOADENS4_14ComposedLayoutINS4_7SwizzleILi1ELi4ELi3EEENS4_18smem_ptr_flag_bitsILi16EEENSV_INS5_IJNSA_ILi8EEESI_EEENS5_IJSI_SC_EEEEEEEvNS4_8identityENS4_23SM90_TMA_LOAD_MULTICASTES1C_vS1D_EENS_8epilogue10collective6detail29Sm90TmaWarpSpecializedAdapterINS1H_15DefaultEpilogueISK_SL_SL_NS1G_6thread17LinearCombinationISK_Li1EffLNS1L_9ScaleType4KindE0ELNS_15FloatRoundStyleE2ESK_EENS1_15EpilogueDefaultEEEEEvvEEEEvNT_6ParamsE,(.L_x_542 - _ZN7cutlass13device_kernelINS_4gemm6kernel13GemmUniversalIN4cute5tupleIJiiiiEEENS1_10collective13CollectiveMmaINS1_34MainloopSm90TmaGmmaWarpSpecializedILi17ENS5_IJNS4_1CILi2EEENSA_ILi1EEESC_EEENS1_35KernelTmaWarpSpecializedCooperativeEEENS5_IJNSA_ILi192EEENSA_ILi224EEENSA_ILi16EEEEEENS_6half_tENS5_IJlSC_lEEESK_SL_NS4_8TiledMMAINS4_8MMA_AtomIJNS4_4SM904GMMA25MMA_64x32x16_F32F16F16_SSILNSP_5MajorE0ELSR_0ELNSP_7ScaleInE1ELSS_1EEEEEENS4_6LayoutISD_NS5_IJSC_NSA_ILi0EEESW_EEEEENS5_IJNS4_10UnderscoreESZ_SZ_EEEEENS4_13SM90_TMA_LOADENS4_14ComposedLayoutINS4_7SwizzleILi1ELi4ELi3EEENS4_18smem_ptr_flag_bitsILi16EEENSV_INS5_IJNSA_ILi8EEESI_EEENS5_IJSI_SC_EEEEEEEvNS4_8identityENS4_23SM90_TMA_LOAD_MULTICASTES1C_vS1D_EENS_8epilogue10collective6detail29Sm90TmaWarpSpecializedAdapterINS1H_15DefaultEpilogueISK_SL_SL_NS1G_6thread17LinearCombinationISK_Li1EffLNS1L_9ScaleType4KindE0ELNS_15FloatRoundStyleE2ESK_EENS1_15EpilogueDefaultEEEEEvvEEEEvNT_6ParamsE)
        .other          _ZN7cutlass13device_kernelINS_4gemm6kernel13GemmUniversalIN4cute5tupleIJiiiiEEENS1_10collective13CollectiveMmaINS1_34MainloopSm90TmaGmmaWarpSpecializedILi17ENS5_IJNS4_1CILi2EEENSA_ILi1EEESC_EEENS1_35KernelTmaWarpSpecializedCooperativeEEENS5_IJNSA_ILi192EEENSA_ILi224EEENSA_ILi16EEEEEENS_6half_tENS5_IJlSC_lEEESK_SL_NS4_8TiledMMAINS4_8MMA_AtomIJNS4_4SM904GMMA25MMA_64x32x16_F32F16F16_SSILNSP_5MajorE0ELSR_0ELNSP_7ScaleInE1ELSS_1EEEEEENS4_6LayoutISD_NS5_IJSC_NSA_ILi0EEESW_EEEEENS5_IJNS4_10UnderscoreESZ_SZ_EEEEENS4_13SM90_TMA_LOADENS4_14ComposedLayoutINS4_7SwizzleILi1ELi4ELi3EEENS4_18smem_ptr_flag_bitsILi16EEENSV_INS5_IJNSA_ILi8EEESI_EEENS5_IJSI_SC_EEEEEEEvNS4_8identityENS4_23SM90_TMA_LOAD_MULTICASTES1C_vS1D_EENS_8epilogue10collective6detail29Sm90TmaWarpSpecializedAdapterINS1H_15DefaultEpilogueISK_SL_SL_NS1G_6thread17LinearCombinationISK_Li1EffLNS1L_9ScaleType4KindE0ELNS_15FloatRoundStyleE2ESK_EENS1_15EpilogueDefaultEEEEEvvEEEEvNT_6ParamsE,@"STO_CUDA_ENTRY STV_DEFAULT"
_ZN7cutlass13device_kernelINS_4gemm6kernel13GemmUniversalIN4cute5tupleIJiiiiEEENS1_10collective13CollectiveMmaINS1_34MainloopSm90TmaGmmaWarpSpecializedILi17ENS5_IJNS4_1CILi2EEENSA_ILi1EEESC_EEENS1_35KernelTmaWarpSpecializedCooperativeEEENS5_IJNSA_ILi192EEENSA_ILi224EEENSA_ILi16EEEEEENS_6half_tENS5_IJlSC_lEEESK_SL_NS4_8TiledMMAINS4_8MMA_AtomIJNS4_4SM904GMMA25MMA_64x32x16_F32F16F16_SSILNSP_5MajorE0ELSR_0ELNSP_7ScaleInE1ELSS_1EEEEEENS4_6LayoutISD_NS5_IJSC_NSA_ILi0EEESW_EEEEENS5_IJNS4_10UnderscoreESZ_SZ_EEEEENS4_13SM90_TMA_LOADENS4_14ComposedLayoutINS4_7SwizzleILi1ELi4ELi3EEENS4_18smem_ptr_flag_bitsILi16EEENSV_INS5_IJNSA_ILi8EEESI_EEENS5_IJSI_SC_EEEEEEEvNS4_8identityENS4_23SM90_TMA_LOAD_MULTICASTES1C_vS1D_EENS_8epilogue10collective6detail29Sm90TmaWarpSpecializedAdapterINS1H_15DefaultEpilogueISK_SL_SL_NS1G_6thread17LinearCombinationISK_Li1EffLNS1L_9ScaleType4KindE0ELNS_15FloatRoundStyleE2ESK_EENS1_15EpilogueDefaultEEEEEvvEEEEvNT_6ParamsE:
[----:B------:R-:W0:Y:S02]  /*0000*/  LDC R1, c[0x0][0x28] ;  /* 0x00000a00ff017b82 */ /* 0x000e240000000800 */
[----:B0-----:R-:W-:Y:S01]  /*0010*/  VIADD R1, R1, 0xffffff10 ;  /* 0xffffff1001017836 */ /* 0x001fe20000000000 */
[----:B------:R-:W0:Y:S01]  /*0020*/  S2R R5, SR_TID.X ;  /* 0x0000000000057919 */ /* 0x000e220000002100 */
[----:B------:R-:W-:Y:S01]  /*0030*/  ELECT P0, URZ, PT ;  /* 0x00000000003f782f */ /* 0x000fe20003800000 */
[----:B------:R-:W-:Y:S01]  /*0040*/  BSSY B0, `(.L_x_0) ;  /* 0x000000f000007945 */ /* 0x000fe20003800000 */
[--C-:B0-----:R-:W-:Y:S02]  /*0050*/  SHF.R.U32.HI R0, RZ, 0x5, R5.reuse ;  /* 0x00000005ff007819 */ /* 0x101fe40000011605 */
[----:B------:R-:W-:-:S03]  /*0060*/  SHF.R.U32.HI R2, RZ, 0x7, R5 ;  /* 0x00000007ff027819 */ /* 0x000fc60000011605 */
[----:B------:R-:W0:Y:S04]  /*0070*/  SHFL.IDX PT, R3, R0, RZ, 0x1f ;  /* 0x00001fff00037589 */ /* 0x000e2800000e0000 */
[----:B------:R1:W2:Y:S01]  /*0080*/  SHFL.IDX PT, R6, R2, RZ, 0x1f ;  /* 0x00001fff02067589 */ /* 0x0002a200000e0000 */
[----:B0-----:R-:W-:-:S13]  /*0090*/  ISETP.NE.OR P0, PT, R3, RZ, !P0 ;  /* 0x000000ff0300720c */ /* 0x001fda0004705670 */
[----:B-12---:R-:W-:Y:S05]  /*00a0*/  @P0 BRA `(.L_x_1) ;  /* 0x0000000000200947 */ /* 0x006fea0003800000 */
[----:B------:R-:W-:Y:S02]  /*00b0*/  ULDC.64 UR4, c[0x0][0x198] ;  /* 0x0000660000047ab9 */ /* 0x000fe40000000a00 */
[----:B------:R-:W-:Y:S02]  /*00c0*/  UIADD3 UR6, UP0, UR4, 0xf0, URZ ;  /* 0x000000f004067890 */ /* 0x000fe4000ff1e03f */
[----:B------:R-:W-:Y:S02]  /*00d0*/  UIADD3 UR4, UP1, UR4, 0x1f0, URZ ;  /* 0x000001f004047890 */ /* 0x000fe4000ff3e03f */
[----:B------:R-:W-:Y:S02]  /*00e0*/  UIADD3.X UR7, URZ, UR5, URZ, UP0, !UPT ;  /* 0x000000053f077290 */ /* 0x000fe400087fe43f */
[----:B------:R-:W-:-:S07]  /*00f0*/  UIADD3.X UR5, URZ, UR5, URZ, UP1, !UPT ;  /* 0x000000053f057290 */ /* 0x000fce0008ffe43f */
[----:B------:R0:W-:Y:S02]  /*0100*/  UTMACCTL.PF [UR6] ;  /* 0x00000000060079b9 */ /* 0x0001e40008040000 */
[----:B------:R0:W-:Y:S02]  /*0110*/  UTMACCTL.PF [UR4] ;  /* 0x00000000040079b9 */ /* 0x0001e40008040000 */
[----:B0-----:R-:W-:Y:S01]  /*0120*/  NOP ;  /* 0x0000000000007918 */ /* 0x001fe20000000000 */
.L_x_1:
[----:B------:R-:W-:Y:S05]  /*0130*/  BSYNC B0 ;  /* 0x0000000000007941 */ /* 0x000fea0003800000 */
.L_x_0:
[----:B------:R-:W0:Y:S02]  /*0140*/  SHFL.IDX PT, R4, R0, RZ, 0x1f ;  /* 0x00001fff00047589 */ /* 0x000e2400000e0000 */
[----:B0-----:R-:W-:-:S13]  /*0150*/  ISETP.NE.AND P0, PT, R4, RZ, PT ;  /* 0x000000ff0400720c */ /* 0x001fda0003f05270 */
[----:B------:R-:W-:Y:S05]  /*0160*/  @P0 BRA `(.L_x_2) ;  /* 0x0000000000cc0947 */ /* 0x000fea0003800000 */
[----:B------:R-:W-:Y:S01]  /*0170*/  ELECT P0, URZ, PT ;  /* 0x00000000003f782f */ /* 0x000fe20003800000 */
[----:B------:R-:W-:-:S12]  /*0180*/  BSSY B0, `(.L_x_2) ;  /* 0x0000031000007945 */ /* 0x000fd80003800000 */
[----:B------:R-:W-:Y:S05]  /*0190*/  @!P0 BRA `(.L_x_3) ;  /* 0x0000000000bc8947 */ /* 0x000fea0003800000 */
[----:B------:R-:W0:Y:S01]  /*01a0*/  S2UR UR8, SR_CgaCtaId ;  /* 0x00000000000879c3 */ /* 0x000e220000008800 */
[----:B------:R-:W-:Y:S01]  /*01b0*/  UMOV UR4, 0x400 ;  /* 0x0000040000047882 */ /* 0x000fe20000000000 */
[----:B------:R-:W-:Y:S01]  /*01c0*/  UMOV UR5, 0x1 ;  /* 0x0000000100057882 */ /* 0x000fe20000000000 */
[----:B------:R-:W-:Y:S02]  /*01d0*/  UMOV UR6, 0x4 ;  /* 0x0000000400067882 */ /* 0x000fe40000000000 */
[----:B------:R-:W-:-:S04]  /*01e0*/  UIADD3 UR6, -UR6, 0x100000, URZ ;  /* 0x0010000006067890 */ /* 0x000fc8000fffe13f */
[----:B------:R-:W-:Y:S02]  /*01f0*/  USHF.L.U32 UR7, UR6, 0xb, URZ ;  /* 0x0000000b06077899 */ /* 0x000fe4000800063f */
[----:B------:R-:W-:Y:S02]  /*0200*/  USHF.L.U32 UR6, UR6, 0x1, URZ ;  /* 0x0000000106067899 */ /* 0x000fe4000800063f */
[----:B0-----:R-:W-:Y:S02]  /*0210*/  ULEA UR8, UR8, UR4, 0x18 ;  /* 0x0000000408087291 */ /* 0x001fe4000f8ec03f */
[----:B------:R-:W-:-:S04]  /*0220*/  UIADD3 UR4, -UR5, 0x100000, URZ ;  /* 0x0010000005047890 */ /* 0x000fc8000fffe13f */
[----:B------:R-:W-:Y:S02]  /*0230*/  USHF.L.U32 UR5, UR4, 0xb, URZ ;  /* 0x0000000b04057899 */ /* 0x000fe4000800063f */
[----:B------:R-:W-:Y:S01]  /*0240*/  USHF.L.U32 UR4, UR4, 0x1, URZ ;  /* 0x0000000104047899 */ /* 0x000fe2000800063f */
[----:B------:R-:W0:Y:S11]  /*0250*/  FENCE.VIEW.ASYNC.S ;  /* 0x00000000000073c6 */ /* 0x000e360000000000 */
[----:B0-----:R0:W1:Y:S01]  /*0260*/  SYNCS.EXCH.64 URZ, [UR8], UR4 ;  /* 0x00000004083f75b2 */ /* 0x0010620008000100 */
[----:B------:R0:W2:Y:S01]  /*0270*/  SYNCS.EXCH.64 URZ, [UR8+0x88], UR6 ;  /* 0x00008806083f75b2 */ /* 0x0000a20008000100 */
[----:B------:R0:W3:Y:S01]  /*0280*/  SYNCS.EXCH.64 URZ, [UR8+0x8], UR4 ;  /* 0x00000804083f75b2 */ /* 0x0000e20008000100 */
[----:B------:R0:W4:Y:S01]  /*0290*/  SYNCS.EXCH.64 URZ, [UR8+0x90], UR6 ;  /* 0x00009006083f75b2 */ /* 0x0001220008000100 */
[----:B------:R0:W0:Y:S01]  /*02a0*/  SYNCS.EXCH.64 URZ, [UR8+0x10], UR4 ;  /* 0x00001004083f75b2 */ /* 0x0000220008000100 */
        /* <DEDUP_REMOVED lines=29> */
[----:B-1234-:R-:W-:Y:S01]  /*0480*/  NOP ;  /* 0x0000000000007918 */ /* 0x01efe20000000000 */
.L_x_3:
[----:B0-----:R-:W-:Y:S05]  /*0490*/  BSYNC B0 ;  /* 0x0000000000007941 */ /* 0x001fea0003800000 */
.L_x_2:
[----:B------:R-:W-:Y:S01]  /*04a0*/  SHF.R.S32.HI R2, RZ, 0x1f, R5 ;  /* 0x0000001fff027819 */ /* 0x000fe20000011405 */
[----:B------:R-:W0:Y:S01]  /*04b0*/  SHFL.IDX PT, R0, R0, RZ, 0x1f ;  /* 0x00001fff00007589 */ /* 0x000e2200000e0000 */
[----:B------:R-:W1:Y:S01]  /*04c0*/  S2UR UR8, SR_CTAID.X ;  /* 0x00000000000879c3 */ /* 0x000e620000002500 */
[----:B------:R-:W-:Y:S02]  /*04d0*/  ELECT P0, URZ, PT ;  /* 0x00000000003f782f */ /* 0x000fe40003800000 */
[----:B------:R-:W-:Y:S01]  /*04e0*/  LEA.HI R2, R2, R5, RZ, 0x7 ;  /* 0x0000000502027211 */ /* 0x000fe200078f38ff */
[----:B------:R-:W-:Y:S01]  /*04f0*/  ULDC UR4, c[0x0][0x150] ;  /* 0x0000540000047ab9 */ /* 0x000fe20000000800 */
[----:B------:R-:W-:Y:S01]  /*0500*/  SHF.R.S32.HI R9, RZ, 0x1f, R4 ;  /* 0x0000001fff097819 */ /* 0x000fe20000011404 */
[----:B------:R-:W-:Y:S01]  /*0510*/  NOP ;  /* 0x0000000000007918 */ /* 0x000fe20000000000 */
[----:B------:R-:W-:Y:S01]  /*0520*/  LOP3.LUT R2, R2, 0xffffff80, RZ, 0xc0, !PT ;  /* 0xffffff8002027812 */ /* 0x000fe200078ec0ff */
[----:B------:R-:W-:Y:S01]  /*0530*/  NOP ;  /* 0x0000000000007918 */ /* 0x000fe20000000000 */
[----:B------:R-:W-:Y:S01]  /*0540*/  LEA.HI R9, R9, R4, RZ, 0x2 ;  /* 0x0000000409097211 */ /* 0x000fe200078f10ff */
[----:B------:R-:W2:Y:S01]  /*0550*/  LDC R11, c[0x0][0x144] ;  /* 0x00005100ff0b7b82 */ /* 0x000ea20000000800 */
[----:B------:R-:W-:Y:S01]  /*0560*/  ISETP.NE.AND P3, PT, R6, RZ, PT ;  /* 0x000000ff0600720c */ /* 0x000fe20003f65270 */
[----:B------:R-:W-:Y:S01]  /*0570*/  IMAD.IADD R7, R5, 0x1, -R2 ;  /* 0x0000000105077824 */ /* 0x000fe200078e0a02 */
[----:B------:R-:W-:Y:S01]  /*0580*/  LOP3.LUT R9, R9, 0x3ffffffc, RZ, 0xc0, !PT ;  /* 0x3ffffffc09097812 */ /* 0x000fe200078ec0ff */
[----:B------:R-:W3:Y:S03]  /*0590*/  S2R R2, SR_CTAID.Y ;  /* 0x0000000000027919 */ /* 0x000ee60000002600 */
[----:B------:R-:W-:Y:S01]  /*05a0*/  SHF.R.S32.HI R8, RZ, 0x1f, R7 ;  /* 0x0000001fff087819 */ /* 0x000fe20000011407 */
[----:B------:R-:W-:Y:S01]  /*05b0*/  IMAD.IADD R4, R4, 0x1, -R9 ;  /* 0x0000000104047824 */ /* 0x000fe200078e0a09 */
[----:B------:R-:W4:Y:S02]  /*05c0*/  LDC R12, c[0x0][0x140] ;  /* 0x00005000ff0c7b82 */ /* 0x000f240000000800 */
[----:B------:R-:W-:-:S02]  /*05d0*/  LEA.HI R8, R8, R7, RZ, 0x3 ;  /* 0x0000000708087211 */ /* 0x000fc400078f18ff */
[----:B0-----:R-:W-:Y:S02]  /*05e0*/  ISETP.NE.OR P0, PT, R0, RZ, !P0 ;  /* 0x000000ff0000720c */ /* 0x001fe40004705670 */
[--C-:B------:R-:W-:Y:S02]  /*05f0*/  SHF.R.S32.HI R0, RZ, 0x3, R8.reuse ;  /* 0x00000003ff007819 */ /* 0x100fe40000011408 */
[----:B------:R-:W-:Y:S02]  /*0600*/  SHF.R.S32.HI R5, RZ, 0x1f, R8 ;  /* 0x0000001fff057819 */ /* 0x000fe40000011408 */
[----:B-1----:R-:W-:Y:S02]  /*0610*/  I2FP.F32.U32 R8, UR8 ;  /* 0x0000000800087c45 */ /* 0x002fe40008201000 */
[----:B------:R-:W-:-:S03]  /*0620*/  LEA.HI R5, R5, R0, RZ, 0x2 ;  /* 0x0000000005057211 */ /* 0x000fc600078f10ff */
[----:B------:R-:W-:Y:S01]  /*0630*/  FMUL R10, R8, UR4 ;  /* 0x00000004080a7c20 */ /* 0x000fe20008400000 */
[----:B------:R-:W-:Y:S01]  /*0640*/  LOP3.LUT R5, R5, 0xfffffffc, RZ, 0xc0, !PT ;  /* 0xfffffffc05057812 */ /* 0x000fe200078ec0ff */
[----:B------:R-:W-:Y:S01]  /*0650*/  VOTEU.ALL UP0, P0 ;  /* 0x00000000003f7886 */ /* 0x000fe20000000000 */
[----:B------:R-:W-:Y:S01]  /*0660*/  ULDC UR4, c[0x0][0x154] ;  /* 0x0000550000047ab9 */ /* 0x000fe20000000800 */
[----:B------:R-:W-:Y:S02]  /*0670*/  VOTEU.ALL UP1, P0 ;  /* 0x00000000003f7886 */ /* 0x000fe40000020000 */
[----:B------:R-:W0:Y:S01]  /*0680*/  F2I.U32.TRUNC.NTZ R10, R10 ;  /* 0x0000000a000a7305 */ /* 0x000e22000020f000 */
[----:B------:R-:W-:Y:S01]  /*0690*/  IMAD.IADD R5, R0, 0x1, -R5 ;  /* 0x0000000100057824 */ /* 0x000fe200078e0a05 */
[----:B------:R-:W1:Y:S01]  /*06a0*/  @!UP0 S2UR UR7, SR_CgaCtaId ;  /* 0x00000000000789c3 */ /* 0x000e620000008800 */
[----:B------:R-:W-:Y:S01]  /*06b0*/  @!UP0 UMOV UR6, 0x400 ;  /* 0x0000040000068882 */ /* 0x000fe20000000000 */
[----:B----4-:R-:W-:Y:S01]  /*06c0*/  ISETP.EQ.U32.AND P2, PT, R12, 0x1, PT ;  /* 0x000000010c00780c */ /* 0x010fe20003f42070 */
[----:B------:R-:W-:Y:S01]  /*06d0*/  IMAD R8, R4, 0x4, R5 ;  /* 0x0000000404087824 */ /* 0x000fe200078e0205 */
[----:B---3--:R-:W-:-:S04]  /*06e0*/  I2FP.F32.U32 R4, R2 ;  /* 0x0000000200047245 */ /* 0x008fc80000201000 */
[----:B------:R-:W-:Y:S01]  /*06f0*/  LEA.HI R0, R8, R8, RZ, 0x1 ;  /* 0x0000000808007211 */ /* 0x000fe200078f08ff */
[----:B------:R-:W3:Y:S03]  /*0700*/  LDC R5, c[0x0][0x148] ;  /* 0x00005200ff057b82 */ /* 0x000ee60000000800 */
[----:B------:R-:W-:Y:S01]  /*0710*/  LOP3.LUT R9, R0, 0xfffffffe, RZ, 0xc0, !PT ;  /* 0xfffffffe00097812 */ /* 0x000fe200078ec0ff */
[----:B0-----:R-:W-:Y:S02]  /*0720*/  IMAD.MOV R14, RZ, RZ, -R10 ;  /* 0x000000ffff0e7224 */ /* 0x001fe400078e0a0a */
[----:B------:R-:W-:Y:S01]  /*0730*/  FMUL R10, R4, UR4 ;  /* 0x00000004040a7c20 */ /* 0x000fe20008400000 */
[----:B------:R-:W-:Y:S01]  /*0740*/  SHF.R.S32.HI R0, RZ, 0x1f, R3 ;  /* 0x0000001fff007819 */ /* 0x000fe20000011403 */
[----:B------:R-:W-:Y:S01]  /*0750*/  UMOV UR4, 0x20 ;  /* 0x0000002000047882 */ /* 0x000fe20000000000 */
[----:B--2---:R-:W-:Y:S01]  /*0760*/  IMAD R4, R11, R14, UR8 ;  /* 0x000000080b047e24 */ /* 0x004fe2000f8e020e */
[----:B------:R-:W-:-:S04]  /*0770*/  @!UP0 UIADD3 UR4, -UR4, 0x100000, URZ ;  /* 0x0010000004048890 */ /* 0x000fc8000fffe13f */
[----:B------:R-:W-:Y:S02]  /*0780*/  @!UP0 USHF.L.U32 UR5, UR4, 0xb, URZ ;  /* 0x0000000b04058899 */ /* 0x000fe4000800063f */
[----:B------:R-:W-:Y:S01]  /*0790*/  @!UP0 USHF.L.U32 UR4, UR4, 0x1, URZ ;  /* 0x0000000104048899 */ /* 0x000fe2000800063f */
[----:B------:R-:W-:Y:S01]  /*07a0*/  IMAD.IADD R9, R8, 0x1, -R9 ;  /* 0x0000000108097824 */ /* 0x000fe200078e0a09 */
[----:B------:R-:W0:Y:S01]  /*07b0*/  F2I.U32.TRUNC.NTZ R10, R10 ;  /* 0x0000000a000a7305 */ /* 0x000e22000020f000 */
[----:B------:R-:W-:-:S03]  /*07c0*/  LEA.HI R0, R0, R3, RZ, 0x2 ;  /* 0x0000000300007211 */ /* 0x000fc600078f10ff */
[----:B------:R-:W-:Y:S01]  /*07d0*/  ISETP.NE.AND P4, PT, R9, R4, PT ;  /* 0x000000040900720c */ /* 0x000fe20003f85270 */
[----:B------:R-:W-:Y:S01]  /*07e0*/  IMAD.SHL.U32 R9, R8, 0x4, RZ ;  /* 0x0000000408097824 */ /* 0x000fe200078e00ff */
[----:B------:R-:W-:Y:S01]  /*07f0*/  LOP3.LUT R0, R0, 0xfffffffc, RZ, 0xc0, !PT ;  /* 0xfffffffc00007812 */ /* 0x000fe200078ec0ff */
[----:B-1----:R-:W-:Y:S01]  /*0800*/  @!UP0 ULEA UR6, UR7, UR6, 0x18 ;  /* 0x0000000607068291 */ /* 0x002fe2000f8ec03f */
[----:B------:R-:W-:Y:S02]  /*0810*/  VOTEU.ALL UP0, P0 ;  /* 0x00000000003f7886 */ /* 0x000fe40000000000 */
[----:B------:R-:W-:Y:S01]  /*0820*/  LOP3.LUT R13, R8, 0xc, R9, 0x78, !PT ;  /* 0x0000000c080d7812 */ /* 0x000fe200078e7809 */
[----:B------:R-:W-:Y:S01]  /*0830*/  IMAD.IADD R0, R3, 0x1, -R0 ;  /* 0x0000000103007824 */ /* 0x000fe200078e0a00 */
[----:B------:R-:W-:Y:S01]  /*0840*/  LOP3.LUT P0, RZ, R7, 0x7, RZ, 0xc0, !PT ;  /* 0x0000000707ff7812 */ /* 0x000fe2000780c0ff */
[----:B------:R-:W-:Y:S02]  /*0850*/  IMAD.MOV.U32 R7, RZ, RZ, 0x1 ;  /* 0x00000001ff077424 */ /* 0x000fe400078e00ff */
[----:B0-----:R-:W-:Y:S01]  /*0860*/  IMAD.MOV R14, RZ, RZ, -R10 ;  /* 0x000000ffff0e7224 */ /* 0x001fe200078e0a0a */
[----:B------:R-:W-:Y:S01]  /*0870*/  ISETP.NE.AND P1, PT, R0, 0x3, PT ;  /* 0x000000030000780c */ /* 0x000fe20003f25270 */
[----:B------:R-:W-:Y:S01]  /*0880*/  VIADD R10, R6, 0xffffffff ;  /* 0xffffffff060a7836 */ /* 0x000fe20000000000 */
[----:B------:R-:W-:Y:S01]  /*0890*/  @P4 LEA.HI R8, R13, R13, RZ, 0x1 ;  /* 0x0000000d0d084211 */ /* 0x000fe200078f08ff */
[----:B---3--:R-:W-:Y:S01]  /*08a0*/  IMAD R9, R5, R14, R2 ;  /* 0x0000000e05097224 */ /* 0x008fe200078e0202 */
[----:B------:R-:W-:Y:S01]  /*08b0*/  ISETP.EQ.OR P1, PT, R0, RZ, !P1 ;  /* 0x000000ff0000720c */ /* 0x000fe20004f22670 */
[----:B------:R0:W-:Y:S01]  /*08c0*/  STL [R1+0x84], R13 ;  /* 0x0000840d01007387 */ /* 0x0001e20000100800 */
[----:B------:R-:W-:-:S03]  /*08d0*/  @P4 SHF.R.S32.HI R8, RZ, 0x1, R8 ;  /* 0x00000001ff084819 */ /* 0x000fc60000011408 */
[----:B------:R-:W1:Y:S02]  /*08e0*/  FENCE.VIEW.ASYNC.S ;  /* 0x00000000000073c6 */ /* 0x000e640000000000 */
[----:B-1----:R0:W1:Y:S01]  /*08f0*/  @!UP0 SYNCS.EXCH.64 URZ, [UR6+0x120], UR4 ;  /* 0x00012004063f85b2 */ /* 0x0020620008000100 */
[----:B------:R-:W-:Y:S02]  /*0900*/  ISETP.LT.U32.AND P0, PT, R13, 0x2, !P0 ;  /* 0x000000020d00780c */ /* 0x000fe40004701070 */
[----:B------:R-:W-:Y:S02]  /*0910*/  @P4 ISETP.NE.AND P5, PT, R8, R9, PT ;  /* 0x000000090800420c */ /* 0x000fe40003fa5270 */
[----:B------:R-:W-:Y:S02]  /*0920*/  ISETP.EQ.AND P1, PT, R6, RZ, P1 ;  /* 0x000000ff0600720c */ /* 0x000fe40000f22270 */
[----:B------:R-:W-:Y:S02]  /*0930*/  SEL R8, RZ, 0x1, !P0 ;  /* 0x00000001ff087807 */ /* 0x000fe40004000000 */
[----:B------:R-:W-:-:S02]  /*0940*/  @P4 SEL R7, RZ, 0x1, P5 ;  /* 0x00000001ff074807 */ /* 0x000fc40002800000 */
[----:B------:R-:W-:Y:S02]  /*0950*/  ISETP.GE.U32.AND P6, PT, R10, 0x2, PT ;  /* 0x000000020a00780c */ /* 0x000fe40003fc6070 */
[----:B------:R-:W-:Y:S02]  /*0960*/  SEL R6, RZ, 0x1, !P1 ;  /* 0x00000001ff067807 */ /* 0x000fe40004800000 */
[----:B------:R-:W-:Y:S01]  /*0970*/  LOP3.LUT R7, R7, R8, RZ, 0xc0, !PT ;  /* 0x0000000807077212 */ /* 0x000fe200078ec0ff */
[----:B------:R0:W2:Y:S01]  /*0980*/  @!UP1 SYNCS.EXCH.64 URZ, [UR6+0x128], UR4 ;  /* 0x00012804063f95b2 */ /* 0x0000a20008000100 */
[----:B------:R-:W-:Y:S01]  /*0990*/  SEL R6, R6, 0x2, P6 ;  /* 0x0000000206067807 */ /* 0x000fe20003000000 */
[----:B------:R-:W-:Y:S02]  /*09a0*/  NOP ;  /* 0x0000000000007918 */ /* 0x000fe40000000000 */
[----:B------:R0:W-:Y:S04]  /*09b0*/  STL [R1+0x80], R7 ;  /* 0x0000800701007387 */ /* 0x0001e80000100800 */
[----:B------:R0:W-:Y:S01]  /*09c0*/  STL [R1+0x88], R6 ;  /* 0x0000880601007387 */ /* 0x0001e20000100800 */
[----:B-1----:R-:W-:Y:S05]  /*09d0*/  @!P2 BRA `(.L_x_4) ;  /* 0x000000000008a947 */ /* 0x002fea0003800000 */
[----:B--2---:R-:W-:Y:S01]  /*09e0*/  UCGABAR_ARV ;  /* 0x00000000000079c7 */ /* 0x004fe20008000000 */
[----:B------:R-:W-:Y:S05]  /*09f0*/  BRA `(.L_x_5) ;  /* 0x0000000000047947 */ /* 0x000fea0003800000 */
.L_x_4:
[----:B--2---:R-:W-:Y:S01]  /*0a00*/  NOP ;  /* 0x0000000000007918 */ /* 0x004fe20000000000 */
.L_x_5:
[----:B0-----:R-:W0:Y:S01]  /*0a10*/  LDC R6, c[0x0][0x65c] ;  /* 0x00019700ff067b82 */ /* 0x001e220000000800 */
[----:B------:R-:W-:Y:S01]  /*0a20*/  IMAD.MOV.U32 R7, RZ, RZ, RZ ;  /* 0x000000ffff077224 */ /* 0x000fe200078e00ff */
[----:B------:R-:W-:Y:S02]  /*0a30*/  LOP3.LUT R17, R17, 0xfffffff7, RZ, 0xc0, !PT ;  /* 0xfffffff711117812 */ /* 0x000fe400078ec0ff */
[----:B0-----:R-:W-:Y:S01]  /*0a40*/  ISETP.NE.AND P1, PT, R6, 0x1, PT ;  /* 0x000000010600780c */ /* 0x001fe20003f25270 */
[----:B------:R-:W-:-:S12]  /*0a50*/  IMAD.U32 R6, RZ, RZ, UR8 ;  /* 0x00000008ff067e24 */ /* 0x000fd8000f8e00ff */
[----:B------:R-:W0:Y:S01]  /*0a60*/  @P1 LDC R9, c[0x0][0x10] ;  /* 0x00000400ff091b82 */ /* 0x000e220000000800 */
[----:B------:R-:W-:Y:S01]  /*0a70*/  @P1 IMAD.MOV.U32 R3, RZ, RZ, RZ ;  /* 0x000000ffff031224 */ /* 0x000fe200078e00ff */
[----:B------:R-:W-:Y:S01]  /*0a80*/  @P1 LOP3.LUT R17, R17, 0x8, RZ, 0xfc, !PT ;  /* 0x0000000811111812 */ /* 0x000fe200078efcff */
[----:B------:R-:W-:-:S05]  /*0a90*/  @P1 IMAD.MOV.U32 R13, RZ, RZ, RZ ;  /* 0x000000ffff0d1224 */ /* 0x000fca00078e00ff */
[----:B------:R-:W1:Y:S01]  /*0aa0*/  @!P1 LDC R11, c[0x0][0xc] ;  /* 0x00000300ff0b9b82 */ /* 0x000e620000000800 */
[----:B0-----:R-:W-:-:S04]  /*0ab0*/  @P1 IMAD.WIDE.U32 R8, R9, UR8, R2 ;  /* 0x0000000809081c25 */ /* 0x001fc8000f8e0002 */
[----:B------:R-:W-:Y:S02]  /*0ac0*/  @P1 IMAD.MOV.U32 R15, RZ, RZ, R8 ;  /* 0x000000ffff0f1224 */ /* 0x000fe400078e0008 */
[----:B------:R-:W-:Y:S02]  /*0ad0*/  @P1 IMAD.IADD R23, R9, 0x1, R13 ;  /* 0x0000000109171824 */ /* 0x000fe400078e020d */
[----:B-1----:R-:W-:-:S04]  /*0ae0*/  @!P1 IMAD.WIDE.U32 R6, R2, R11, R6 ;  /* 0x0000000b02069225 */ /* 0x002fc800078e0006 */
[----:B------:R-:W-:Y:S02]  /*0af0*/  @!P1 IMAD.MOV.U32 R15, RZ, RZ, R6 ;  /* 0x000000ffff0f9224 */ /* 0x000fe400078e0006 */
[----:B------:R-:W-:-:S03]  /*0b00*/  @!P1 IMAD.MOV.U32 R23, RZ, RZ, R7 ;  /* 0x000000ffff179224 */ /* 0x000fc600078e0007 */
[----:B------:R0:W-:Y:S04]  /*0b10*/  STL [R1+0x94], R15 ;  /* 0x0000940f01007387 */ /* 0x0001e80000100800 */
[----:B------:R0:W-:Y:S01]  /*0b20*/  STL [R1+0x90], R23 ;  /* 0x0000901701007387 */ /* 0x0001e20000100800 */
[----:B------:R-:W-:Y:S05]  /*0b30*/  @!P2 BRA `(.L_x_6) ;  /* 0x00000000000ca947 */ /* 0x000fea0003800000 */
[----:B------:R-:W-:Y:S01]  /*0b40*/  UCGABAR_WAIT ;  /* 0x0000000000007dc7 */ /* 0x000fe20008000000 */
[----:B------:R-:W-:Y:S01]  /*0b50*/  CCTL.IVALL ;  /* 0x00000000ff00798f */ /* 0x000fe20002000000 */
[----:B------:R-:W-:Y:S05]  /*0b60*/  BRA `(.L_x_7) ;  /* 0x0000000000047947 */ /* 0x000fea0003800000 */
.L_x_6:
[----:B------:R-:W-:Y:S06]  /*0b70*/  BAR.SYNC.DEFER_BLOCKING 0x0 ;  /* 0x0000000000007b1d */ /* 0x000fec0000010000 */
.L_x_7:
[----:B------:R-:W-:Y:S05]  /*0b80*/  @!P3 BRA `(.L_x_8) ;  /* 0x000001040064b947 */ /* 0x000fea0003800000 */
[----:B------:R-:W-:-:S13]  /*0b90*/  ISETP.GT.U32.AND P0, PT, R10, 0x1, PT ;  /* 0x000000010a00780c */ /* 0x000fda0003f04070 */
[----:B------:R-:W-:Y:S05]  /*0ba0*/  @P0 EXIT ;  /* 0x000000000000094d */ /* 0x000fea0003800000 */
[----:B------:R-:W-:Y:S01]  /*0bb0*/  IMAD.MOV.U32 R6, RZ, RZ, -0x1 ;  /* 0xffffffffff067424 */ /* 0x000fe200078e00ff */
[----:B------:R-:W-:Y:S01]  /*0bc0*/  ULDC.64 UR4, c[0x0][0x650] ;  /* 0x0001940000047ab9 */ /* 0x000fe20000000a00 */
[----:B------:R-:W-:Y:S01]  /*0bd0*/  PRMT R0, RZ, 0x7610, R0 ;  /* 0x00007610ff007816 */ /* 0x000fe20000000000 */
[----:B------:R-:W-:Y:S01]  /*0be0*/  IMAD.MOV.U32 R18, RZ, RZ, -0x1 ;  /* 0xffffffffff127424 */ /* 0x000fe200078e00ff */
[----:B------:R-:W-:Y:S01]  /*0bf0*/  ISETP.GE.U32.AND P0, PT, R15, UR4, PT ;  /* 0x000000040f007c0c */ /* 0x000fe2000bf06070 */
[----:B------:R1:W-:Y:S01]  /*0c00*/  STL [R1+0x8c], R6 ;  /* 0x00008c0601007387 */ /* 0x0003e20000100800 */
[----:B------:R-:W-:Y:S02]  /*0c10*/  IMAD.MOV.U32 R22, RZ, RZ, -0x1 ;  /* 0xffffffffff167424 */ /* 0x000fe400078e00ff */
[----:B------:R-:W-:-:S13]  /*0c20*/  ISETP.GE.U32.AND.EX P0, PT, R23, UR5, PT, P0 ;  /* 0x0000000517007c0c */ /* 0x000fda000bf06100 */
[----:B-1----:R-:W-:Y:S05]  /*0c30*/  @P0 BRA `(.L_x_9) ;  /* 0x0000000400340947 */ /* 0x002fea0003800000 */
[----:B------:R-:W1:Y:S01]  /*0c40*/  LDC.64 R18, c[0x0][0x628] ;  /* 0x00018a00ff127b82 */ /* 0x000e620000000a00 */
[----:B------:R-:W-:Y:S02]  /*0c50*/  IMAD.MOV.U32 R6, RZ, RZ, R15 ;  /* 0x000000ffff067224 */ /* 0x000fe400078e000f */
[----:B------:R-:W-:-:S05]  /*0c60*/  IMAD.MOV.U32 R7, RZ, RZ, R23 ;  /* 0x000000ffff077224 */ /* 0x000fca00078e0017 */
[----:B------:R-:W2:Y:S08]  /*0c70*/  LDC R0, c[0x0][0x630] ;  /* 0x00018c00ff007b82 */ /* 0x000eb00000000800 */
[----:B------:R-:W3:Y:S01]  /*0c80*/  LDC.64 R20, c[0x0][0x620] ;  /* 0x00018800ff147b82 */ /* 0x000ee20000000a00 */
[----:B-1----:R-:W-:-:S04]  /*0c90*/  ISETP.NE.U32.AND P0, PT, R18, RZ, PT ;  /* 0x000000ff1200720c */ /* 0x002fc80003f05070 */
[----:B------:R-:W-:-:S13]  /*0ca0*/  ISETP.NE.AND.EX P0, PT, R19, RZ, PT, P0 ;  /* 0x000000ff1300720c */ /* 0x000fda0003f05300 */
[----:B--23--:R-:W-:Y:S05]  /*0cb0*/  @!P0 BRA `(.L_x_10) ;  /* 0x0000000000288947 */ /* 0x00cfea0003800000 */
[----:B------:R-:W1:Y:S02]  /*0cc0*/  LDC R11, c[0x0][0x634] ;  /* 0x00018d00ff0b7b82 */ /* 0x000e640000000800 */
[----:B-1----:R-:W-:-:S05]  /*0cd0*/  IADD3 R11, P0, R15, R11, RZ ;  /* 0x0000000b0f0b7210 */ /* 0x002fca0007f1e0ff */
[----:B------:R-:W-:-:S04]  /*0ce0*/  IMAD.X R13, RZ, RZ, R23, P0 ;  /* 0x000000ffff0d7224 */ /* 0x000fc800000e0617 */
[----:B------:R-:W-:-:S04]  /*0cf0*/  IMAD.WIDE.U32 R6, R13, R18, RZ ;  /* 0x000000120d067225 */ /* 0x000fc800078e00ff */
[----:B------:R-:W-:-:S04]  /*0d00*/  IMAD.WIDE.U32 R8, P0, R11, R19, R6 ;  /* 0x000000130b087225 */ /* 0x000fc80007800006 */
[----:B------:R-:W-:-:S04]  /*0d10*/  IMAD.WIDE.U32 R6, R11, R18, RZ ;  /* 0x000000120b067225 */ /* 0x000fc800078e00ff */
[----:B------:R-:W-:Y:S01]  /*0d20*/  IMAD.X R11, RZ, RZ, RZ, P0 ;  /* 0x000000ffff0b7224 */ /* 0x000fe200000e06ff */
[----:B------:R-:W-:Y:S01]  /*0d30*/  IADD3 RZ, P0, R7, R8, RZ ;  /* 0x0000000807ff7210 */ /* 0x000fe20007f1e0ff */
[----:B------:R-:W-:-:S04]  /*0d40*/  IMAD.MOV.U32 R10, RZ, RZ, R9 ;  /* 0x000000ffff0a7224 */ /* 0x000fc800078e0009 */
[----:B------:R-:W-:-:S08]  /*0d50*/  IMAD.WIDE.U32.X R6, R13, R19, R10, P0 ;  /* 0x000000130d067225 */ /* 0x000fd000000e040a */
.L_x_10:
[-CC-:B------:R-:W-:Y:S01]  /*0d60*/  SHF.R.U64 R24, R6, R0.reuse, R7.reuse ;  /* 0x0000000006187219 */ /* 0x180fe20000001207 */
[----:B------:R-:W1:Y:S01]  /*0d70*/  LDC.64 R18, c[0x0][0x640] ;  /* 0x00019000ff127b82 */ /* 0x000e620000000a00 */
[----:B------:R-:W-:Y:S01]  /*0d80*/  SHF.R.U32.HI R0, RZ, R0, R7 ;  /* 0x00000000ff007219 */ /* 0x000fe20000011607 */
[----:B------:R-:W-:Y:S01]  /*0d90*/  IMAD.MOV.U32 R6, RZ, RZ, R15 ;  /* 0x000000ffff067224 */ /* 0x000fe200078e000f */
[----:B------:R-:W-:Y:S01]  /*0da0*/  IADD3 R3, P0, RZ, -R24, RZ ;  /* 0x80000018ff037210 */ /* 0x000fe20007f1e0ff */
[----:B------:R-:W-:-:S04]  /*0db0*/  IMAD R25, R5, R14, R2 ;  /* 0x0000000e05197224 */ /* 0x000fc800078e0202 */
[----:B------:R-:W2:Y:S01]  /*0dc0*/  LDC R8, c[0x0][0x618] ;  /* 0x00018600ff087b82 */ /* 0x000ea20000000800 */
[----:B------:R-:W-:-:S04]  /*0dd0*/  IMAD.X R7, RZ, RZ, ~R0, P0 ;  /* 0x000000ffff077224 */ /* 0x000fc800000e0e00 */
[-C--:B------:R-:W-:Y:S02]  /*0de0*/  IMAD R0, R7, R20.reuse, RZ ;  /* 0x0000001407007224 */ /* 0x080fe400078e02ff */
[----:B------:R-:W-:Y:S01]  /*0df0*/  IMAD.MOV.U32 R7, RZ, RZ, R23 ;  /* 0x000000ffff077224 */ /* 0x000fe200078e0017 */
[----:B------:R-:W3:Y:S01]  /*0e00*/  LDC R12, c[0x0][0x608] ;  /* 0x00018200ff0c7b82 */ /* 0x000ee20000000800 */
[----:B0-----:R-:W-:Y:S02]  /*0e10*/  IMAD.MOV.U32 R23, RZ, RZ, 0x1 ;  /* 0x00000001ff177424 */ /* 0x001fe400078e00ff */
[----:B------:R-:W-:-:S04]  /*0e20*/  IMAD.WIDE.U32 R6, R3, R20, R6 ;  /* 0x0000001403067225 */ /* 0x000fc800078e0006 */
[----:B------:R-:W-:Y:S01]  /*0e30*/  IMAD R3, R3, R21, R0 ;  /* 0x0000001503037224 */ /* 0x000fe200078e0200 */
[----:B------:R-:W0:Y:S01]  /*0e40*/  LDC R16, c[0x0][0x658] ;  /* 0x00019600ff107b82 */ /* 0x000e220000000800 */
[----:B-1----:R-:W-:Y:S02]  /*0e50*/  ISETP.NE.U32.AND P0, PT, R18, RZ, PT ;  /* 0x000000ff1200720c */ /* 0x002fe40003f05070 */
[----:B------:R-:W-:Y:S02]  /*0e60*/  IMAD.IADD R3, R7, 0x1, R3 ;  /* 0x0000000107037824 */ /* 0x000fe400078e0203 */
[----:B------:R-:W-:Y:S01]  /*0e70*/  ISETP.NE.AND.EX P0, PT, R19, RZ, PT, P0 ;  /* 0x000000ff1300720c */ /* 0x000fe20003f05300 */
[----:B------:R-:W-:Y:S02]  /*0e80*/  IMAD.MOV.U32 R7, RZ, RZ, -0x1 ;  /* 0xffffffffff077424 */ /* 0x000fe400078e00ff */
[----:B------:R-:W1:Y:S01]  /*0e90*/  LDC R13, c[0x0][0x600] ;  /* 0x00018000ff0d7b82 */ /* 0x000e620000000800 */
[----:B--2---:R-:W-:-:S02]  /*0ea0*/  SHF.R.U64 R10, R6, R8, R3 ;  /* 0x00000008060a7219 */ /* 0x004fc40000001203 */
[----:B------:R-:W-:-:S05]  /*0eb0*/  SHF.R.U32.HI R3, RZ, R8, R3 ;  /* 0x00000008ff037219 */ /* 0x000fca0000011603 */
[----:B------:R-:W2:Y:S01]  /*0ec0*/  LDC R15, c[0x0][0x648] ;  /* 0x00019200ff0f7b82 */ /* 0x000ea20000000800 */
[-CC-:B---3--:R-:W-:Y:S02]  /*0ed0*/  SHF.R.U64 R22, R10, R12.reuse, R3.reuse ;  /* 0x0000000c0a167219 */ /* 0x188fe40000001203 */
[----:B------:R-:W-:-:S05]  /*0ee0*/  SHF.R.U32.HI R3, RZ, R12, R3 ;  /* 0x0000000cff037219 */ /* 0x000fca0000011603 */
[----:B------:R-:W3:Y:S01]  /*0ef0*/  LDC R21, c[0x0][0x638] ;  /* 0x00018e00ff157b82 */ /* 0x000ee20000000800 */
[-CC-:B0-----:R-:W-:Y:S02]  /*0f00*/  SHF.R.U64 R12, R22, R16.reuse, R3.reuse ;  /* 0x00000010160c7219 */ /* 0x181fe40000001203 */
[-C--:B------:R-:W-:Y:S02]  /*0f10*/  SHF.L.U32 R0, R7, R16.reuse, RZ ;  /* 0x0000001007007219 */ /* 0x080fe400000006ff */
[----:B------:R-:W-:Y:S01]  /*0f20*/  SHF.R.U32.HI R3, RZ, R16, R3 ;  /* 0x00000010ff037219 */ /* 0x000fe20000011603 */
[----:B------:R-:W-:Y:S01]  /*0f30*/  IMAD.MOV.U32 R2, RZ, RZ, R12 ;  /* 0x000000ffff027224 */ /* 0x000fe200078e000c */
[----:B------:R-:W-:Y:S01]  /*0f40*/  LOP3.LUT R5, RZ, R0, RZ, 0x33, !PT ;  /* 0x00000000ff057212 */ /* 0x000fe200078e33ff */
[----:B------:R-:W0:Y:S01]  /*0f50*/  LDC R20, c[0x0][0x610] ;  /* 0x00018400ff147b82 */ /* 0x000e220000000800 */
[----:B------:R-:W-:Y:S05]  /*0f60*/  @!P0 BRA `(.L_x_11) ;  /* 0x0000000000288947 */ /* 0x000fea0003800000 */
[----:B------:R-:W4:Y:S02]  /*0f70*/  LDC R9, c[0x0][0x64c] ;  /* 0x00019300ff097b82 */ /* 0x000f240000000800 */
[----:B----4-:R-:W-:-:S05]  /*0f80*/  IADD3 R9, P0, R12, R9, RZ ;  /* 0x000000090c097210 */ /* 0x010fca0007f1e0ff */
        /* <DEDUP_REMOVED lines=8> */
.L_x_11:
[----:B------:R4:W-:Y:S01]  /*1010*/  STL [R1+0x8c], R24 ;  /* 0x00008c1801007387 */ /* 0x0009e20000100800 */
[----:B--2---:R-:W-:Y:S01]  /*1020*/  SHF.R.U64 R2, R2, R15, R3 ;  /* 0x0000000f02027219 */ /* 0x004fe20000001203 */
[----:B-1----:R-:W-:Y:S01]  /*1030*/  VIADD R3, R13, 0xffffffff ;  /* 0xffffffff0d037836 */ /* 0x002fe20000000000 */
[----:B------:R-:W-:Y:S02]  /*1040*/  SHF.L.U32 R0, R23, R16, RZ ;  /* 0x0000001017007219 */ /* 0x000fe400000006ff */
[----:B------:R-:W-:Y:S01]  /*1050*/  LOP3.LUT R5, R22, R5, RZ, 0xc0, !PT ;  /* 0x0000000516057212 */ /* 0x000fe200078ec0ff */
[----:B------:R-:W-:Y:S01]  /*1060*/  IMAD.MOV R6, RZ, RZ, -R2 ;  /* 0x000000ffff067224 */ /* 0x000fe200078e0a02 */
[----:B------:R-:W-:Y:S02]  /*1070*/  SEL R4, R4, R25, !P1 ;  /* 0x0000001904047207 */ /* 0x000fe40004800000 */
[----:B------:R-:W-:Y:S01]  /*1080*/  LOP3.LUT R3, R10, R3, RZ, 0xc0, !PT ;  /* 0x000000030a037212 */ /* 0x000fe200078ec0ff */
[----:B------:R-:W-:-:S02]  /*1090*/  IMAD R5, R0, R2, R5 ;  /* 0x0000000200057224 */ /* 0x000fc400078e0205 */
[----:B---3--:R-:W-:Y:S02]  /*10a0*/  IMAD R0, R6, R21, R12 ;  /* 0x0000001506007224 */ /* 0x008fe400078e020c */
[----:B0-----:R-:W-:Y:S02]  /*10b0*/  IMAD R4, R5, R20, R4 ;  /* 0x0000001405047224 */ /* 0x001fe400078e0204 */
[----:B------:R-:W-:Y:S02]  /*10c0*/  IMAD.MOV.U32 R2, RZ, RZ, 0x1 ;  /* 0x00000001ff027424 */ /* 0x000fe400078e00ff */
[----:B------:R-:W-:-:S03]  /*10d0*/  IMAD R3, R0, R13, R3 ;  /* 0x0000000d00037224 */ /* 0x000fc600078e0203 */
[----:B------:R-:W-:Y:S02]  /*10e0*/  PRMT R0, R2, 0x7610, R0 ;  /* 0x0000761002007816 */ /* 0x000fe40000000000 */
[----:B------:R-:W-:Y:S02]  /*10f0*/  SEL R22, R3, R4, !P1 ;  /* 0x0000000403167207 */ /* 0x000fe40004800000 */
[----:B----4-:R-:W-:-:S07]  /*1100*/  SEL R18, R4, R3, !P1 ;  /* 0x0000000304127207 */ /* 0x010fce0004800000 */
.L_x_9:
[----:B------:R-:W-:-:S08]  /*1110*/  NOP ;  /* 0x0000000000007918 */ /* 0x000fd00000000000 */
[----:B------:R-:W1:Y:S02]  /*1120*/  USETMAXREG.TRY_ALLOC.CTAPOOL UP0, 0xe8 ;  /* 0x000000e8000079c8 */ /* 0x000e640008000600 */
[----:B-1----:R-:W-:-:S13]  /*1130*/  PLOP3.LUT P0, PT, PT, PT, UP0, 0x80, 0x0 ;  /* 0x000000000000781c */ /* 0x002fda0003f0f008 */
[----:B------:R-:W-:Y:S05]  /*1140*/  @!P0 BRA `(.L_x_9) ;  /* 0xfffffffc00f08947 */ /* 0x000fea000383ffff */
[----:B------:R-:W-:Y:S01]  /*1150*/  ULDC.64 UR4, c[0x0][0x598] ;  /* 0x0001660000047ab9 */ /* 0x000fe20000000a00 */
[----:B------:R-:W-:Y:S01]  /*1160*/  ULDC.64 UR36, c[0x0][0x208] ;  /* 0x0000820000247ab9 */ /* 0x000fe20000000a00 */
[----:B------:R-:W-:-:S04]  /*1170*/  ISETP.NE.U32.AND P0, PT, RZ, UR4, PT ;  /* 0x00000004ff007c0c */ /* 0x000fc8000bf05070 */
[----:B------:R-:W-:-:S13]  /*1180*/  ISETP.NE.AND.EX P0, PT, RZ, UR5, PT, P0 ;  /* 0x00000005ff007c0c */ /* 0x000fda000bf05300 */
[----:B------:R-:W-:Y:S05]  /*1190*/  @!P0 BRA `(.L_x_12) ;  /* 0x00000000001c8947 */ /* 0x000fea0003800000 */
[----:B------:R-:W1:Y:S02]  /*11a0*/  LDC.64 R2, c[0x0][0x598] ;  /* 0x00016600ff027b82 */ /* 0x000e640000000a00 */
[----:B-1----:R-:W2:Y:S02]  /*11b0*/  LDG.E.64 R2, desc[UR36][R2.64] ;  /* 0x0000002402027981 */ /* 0x002ea4000c1e1b00 */
[----:B--2---:R-:W-:-:S04]  /*11c0*/  ISETP.NE.U32.AND P0, PT, R2, RZ, PT ;  /* 0x000000ff0200720c */ /* 0x004fc80003f05070 */
[----:B------:R-:W-:-:S13]  /*11d0*/  ISETP.NE.AND.EX P0, PT, R3, RZ, PT, P0 ;  /* 0x000000ff0300720c */ /* 0x000fda0003f05300 */
[----:B------:R-:W-:Y:S05]  /*11e0*/  @!P0 BRA `(.L_x_12) ;  /* 0x0000000000088947 */ /* 0x000fea0003800000 */
[----:B------:R1:W5:Y:S01]  /*11f0*/  LD.E R2, desc[UR36][R2.64] ;  /* 0x0000002402027980 */ /* 0x000362000c101900 */
[----:B------:R-:W-:Y:S05]  /*1200*/  BRA `(.L_x_13) ;  /* 0x0000000000247947 */ /* 0x000fea0003800000 */
.L_x_12:
[----:B------:R-:W-:Y:S02]  /*1210*/  ULDC.64 UR4, c[0x0][0x588] ;  /* 0x0001620000047ab9 */ /* 0x000fe40000000a00 */
[----:B------:R-:W-:-:S04]  /*1220*/  ISETP.NE.U32.AND P0, PT, RZ, UR4, PT ;  /* 0x00000004ff007c0c */ /* 0x000fc8000bf05070 */
[----:B------:R-:W-:-:S13]  /*1230*/  ISETP.NE.AND.EX P0, PT, RZ, UR5, PT, P0 ;  /* 0x00000005ff007c0c */ /* 0x000fda000bf05300 */
[----:B------:R-:W-:Y:S05]  /*1240*/  @!P0 BRA `(.L_x_14) ;  /* 0x00000000000c8947 */ /* 0x000fea0003800000 */
[----:B------:R-:W1:Y:S02]  /*1250*/  LDC.64 R2, c[0x0][0x588] ;  /* 0x00016200ff027b82 */ /* 0x000e640000000a00 */
[----:B-1----:R2:W5:Y:S01]  /*1260*/  LDG.E R2, desc[UR36][R2.64] ;  /* 0x0000002402027981 */ /* 0x002562000c1e1900 */
[----:B------:R-:W-:Y:S05]  /*1270*/  BRA `(.L_x_13) ;  /* 0x0000000000087947 */ /* 0x000fea0003800000 */
.L_x_14:
[----:B------:R-:W-:Y:S02]  /*1280*/  ULDC UR4, c[0x0][0x580] ;  /* 0x0001600000047ab9 */ /* 0x000fe40000000800 */
[----:B------:R-:W-:-:S07]  /*1290*/  IMAD.U32 R2, RZ, RZ, UR4 ;  /* 0x00000004ff027e24 */ /* 0x000fce000f8e00ff */
.L_x_13:
[----:B------:R-:W-:Y:S02]  /*12a0*/  ULDC.64 UR4, c[0x0][0x5a0] ;  /* 0x0001680000047ab9 */ /* 0x000fe40000000a00 */
[----:B------:R-:W-:-:S04]  /*12b0*/  ISETP.NE.U32.AND P0, PT, RZ, UR4, PT ;  /* 0x00000004ff007c0c */ /* 0x000fc8000bf05070 */
[----:B------:R-:W-:-:S13]  /*12c0*/  ISETP.NE.AND.EX P0, PT, RZ, UR5, PT, P0 ;  /* 0x00000005ff007c0c */ /* 0x000fda000bf05300 */
[----:B------:R-:W-:Y:S05]  /*12d0*/  @!P0 BRA `(.L_x_15) ;  /* 0x00000000001c8947 */ /* 0x000fea0003800000 */
[----:B------:R-:W3:Y:S02]  /*12e0*/  LDC.64 R4, c[0x0][0x5a0] ;  /* 0x00016800ff047b82 */ /* 0x000ee40000000a00 */
[----:B---3--:R-:W3:Y:S02]  /*12f0*/  LDG.E.64 R4, desc[UR36][R4.64] ;  /* 0x0000002404047981 */ /* 0x008ee4000c1e1b00 */
[----:B---3--:R-:W-:-:S04]  /*1300*/  ISETP.NE.U32.AND P0, PT, R4, RZ, PT ;  /* 0x000000ff0400720c */ /* 0x008fc80003f05070 */
[----:B------:R-:W-:-:S13]  /*1310*/  ISETP.NE.AND.EX P0, PT, R5, RZ, PT, P0 ;  /* 0x000000ff0500720c */ /* 0x000fda0003f05300 */
[----:B------:R-:W-:Y:S05]  /*1320*/  @!P0 BRA `(.L_x_15) ;  /* 0x0000000000088947 */ /* 0x000fea0003800000 */
[----:B------:R3:W5:Y:S01]  /*1330*/  LD.E R16, desc[UR36][R4.64] ;  /* 0x0000002404107980 */ /* 0x000762000c101900 */
[----:B------:R-:W-:Y:S05]  /*1340*/  BRA `(.L_x_16) ;  /* 0x0000000000247947 */ /* 0x000fea0003800000 */
.L_x_15:
[----:B------:R-:W-:Y:S02]  /*1350*/  ULDC.64 UR4, c[0x0][0x590] ;  /* 0x0001640000047ab9 */ /* 0x000fe40000000a00 */
[----:B------:R-:W-:-:S04]  /*1360*/  ISETP.NE.U32.AND P0, PT, RZ, UR4, PT ;  /* 0x00000004ff007c0c */ /* 0x000fc8000bf05070 */
[----:B------:R-:W-:-:S13]  /*1370*/  ISETP.NE.AND.EX P0, PT, RZ, UR5, PT, P0 ;  /* 0x00000005ff007c0c */ /* 0x000fda000bf05300 */
[----:B------:R-:W-:Y:S05]  /*1380*/  @!P0 BRA `(.L_x_17) ;  /* 0x00000000000c8947 */ /* 0x000fea0003800000 */
[----:B------:R-:W3:Y:S02]  /*1390*/  LDC.64 R4, c[0x0][0x590] ;  /* 0x00016400ff047b82 */ /* 0x000ee40000000a00 */
[----:B---3--:R4:W5:Y:S01]  /*13a0*/  LDG.E R16, desc[UR36][R4.64] ;  /* 0x0000002404107981 */ /* 0x008962000c1e1900 */
[----:B------:R-:W-:Y:S05]  /*13b0*/  BRA `(.L_x_16) ;  /* 0x0000000000087947 */ /* 0x000fea0003800000 */
.L_x_17:
[----:B------:R-:W-:Y:S02]  /*13c0*/  ULDC UR4, c[0x0][0x584] ;  /* 0x0001610000047ab9 */ /* 0x000fe40000000800 */
[----:B------:R-:W-:-:S07]  /*13d0*/  IMAD.U32 R16, RZ, RZ, UR4 ;  /* 0x00000004ff107e24 */ /* 0x000fce000f8e00ff */
.L_x_16:
[----:B------:R-:W-:-:S13]  /*13e0*/  LOP3.LUT P0, RZ, R0, 0xff, RZ, 0xc0, !PT ;  /* 0x000000ff00ff7812 */ /* 0x000fda000780c0ff */
[----:B------:R-:W-:Y:S05]  /*13f0*/  @!P0 EXIT ;  /* 0x000000000000894d */ /* 0x000fea0003800000 */
[----:B------:R-:W-:Y:S01]  /*1400*/  ULDC UR4, c[0x0][0x28c] ;  /* 0x0000a30000047ab9 */ /* 0x000fe20000000800 */
[----:B------:R-:W-:Y:S01]  /*1410*/  UMOV UR38, URZ ;  /* 0x0000003f00267c82 */ /* 0x000fe20008000000 */
[----:B------:R-:W-:Y:S01]  /*1420*/  UIADD3 UR4, UR4, 0xf, URZ ;  /* 0x0000000f04047890 */ /* 0x000fe2000fffe03f */
[----:B------:R-:W-:-:S03]  /*1430*/  UMOV UR39, URZ ;  /* 0x0000003f00277c82 */ /* 0x000fc60008000000 */
[----:B------:R-:W-:-:S04]  /*1440*/  USHF.R.S32.HI UR5, URZ, 0x1f, UR4 ;  /* 0x0000001f3f057899 */ /* 0x000fc80008011404 */
[----:B------:R-:W-:-:S04]  /*1450*/  ULEA.HI UR5, UR5, UR4, URZ, 0x4 ;  /* 0x0000000405057291 */ /* 0x000fc8000f8f203f */
[----:B------:R-:W-:-:S12]  /*1460*/  USHF.R.S32.HI UR40, URZ, 0x4, UR5 ;  /* 0x000000043f287899 */ /* 0x000fd80008011405 */
.L_x_481:
[----:B0-----:R-:W0:Y:S01]  /*1470*/  S2R R0, SR_TID.X ;  /* 0x0000000000007919 */ /* 0x001e220000002100 */
[----:B-1----:R-:W1:Y:S01]  /*1480*/  S2UR UR6, SR_CgaCtaId ;  /* 0x00000000000679c3 */ /* 0x002e620000008800 */
[----:B------:R-:W-:Y:S02]  /*1490*/  UMOV UR41, 0x400 ;  /* 0x0000040000297882 */ /* 0x000fe40000000000 */
[----:B-1----:R-:W-:Y:S01]  /*14a0*/  ULEA UR41, UR6, UR41, 0x18 ;  /* 0x0000002906297291 */ /* 0x002fe2000f8ec03f */
[----:B0-----:R-:W-:-:S04]  /*14b0*/  LOP3.LUT R0, R0, 0x80, RZ, 0xc0, !PT ;  /* 0x0000008000007812 */ /* 0x001fc800078ec0ff */
[----:B------:R-:W-:-:S06]  /*14c0*/  SHF.R.U32.HI R0, RZ, 0x7, R0 ;  /* 0x00000007ff007819 */ /* 0x000fcc0000011600 */
[----:B------:R-:W0:Y:S02]  /*14d0*/  SHFL.IDX PT, R0, R0, RZ, 0x1f ;  /* 0x00001fff00007589 */ /* 0x000e2400000e0000 */
[----:B0-----:R-:W-:-:S13]  /*14e0*/  R2UR UR4, R0 ;  /* 0x00000000000472ca */ /* 0x001fda00000e0000 */
[----:B------:R-:W-:-:S04]  /*14f0*/  ULEA.HI UR5, UR4, UR4, URZ, 0x1 ;  /* 0x0000000404057291 */ /* 0x000fc8000f8f083f */
[----:B------:R-:W-:-:S04]  /*1500*/  ULOP3.LUT UR5, UR5, 0x1ffffe, URZ, 0xc0, !UPT ;  /* 0x001ffffe05057892 */ /* 0x000fc8000f8ec03f */
[----:B------:R-:W-:-:S03]  /*1510*/  UIADD3 UR5, UR4, -UR5, URZ ;  /* 0x8000000504057290 */ /* 0x000fc6000fffe03f */
[----:B------:R-:W-:Y:S01]  /*1520*/  ULDC UR4, c[0x0][0x28c] ;  /* 0x0000a30000047ab9 */ /* 0x000fe20000000800 */
[----:B------:R-:W-:Y:S01]  /*1530*/  ULEA UR5, UR5, UR41, 0xb ;  /* 0x0000002905057291 */ /* 0x000fe2000f8e583f */
[----:B------:R-:W-:-:S03]  /*1540*/  ISETP.LT.AND P0, PT, RZ, UR4, PT ;  /* 0x00000004ff007c0c */ /* 0x000fc6000bf01270 */
[----:B------:R-:W-:-:S04]  /*1550*/  UIADD3 UR5, UR5, 0x200, URZ ;  /* 0x0000020005057890 */ /* 0x000fc8000fffe03f */
[----:B------:R-:W-:-:S04]  /*1560*/  USHF.R.U32.HI UR5, URZ, 0x4, UR5 ;  /* 0x000000043f057899 */ /* 0x000fc80008011605 */
[----:B------:R-:W-:Y:S02]  /*1570*/  ULOP3.LUT UR42, UR5, 0x3fff, URZ, 0xc0, !UPT ;  /* 0x00003fff052a7892 */ /* 0x000fe4000f8ec03f */
[----:B--234-:R-:W-:Y:S10]  /*1580*/  @P0 BRA `(.L_x_18) ;  /* 0x0000000000400947 */ /* 0x01cff40003800000 */
[----:B------:R-:W-:Y:S01]  /*1590*/  MOV R0, 0x0 ;  /* 0x0000000000007802 */ /* 0x000fe20000000f00 */
[----:B------:R-:W-:Y:S01]  /*15a0*/  ULDC.64 UR4, c[0x4][0x68] ;  /* 0x01001a0000047ab9 */ /* 0x000fe20000000a00 */
[----:B------:R-:W-:Y:S01]  /*15b0*/  ULDC.64 UR6, c[0x4][0x8] ;  /* 0x0100020000067ab9 */ /* 0x000fe20000000a00 */
[----:B---34-:R-:W-:Y:S01]  /*15c0*/  IMAD.U32 R4, RZ, RZ, UR4 ;  /* 0x00000004ff047e24 */ /* 0x018fe2000f8e00ff */
[----:B------:R0:W1:Y:S01]  /*15d0*/  LDC.64 R14, c[0x4][R0] ;  /* 0x01000000000e7b82 */ /* 0x0000620000000a00 */
[----:B------:R-:W-:Y:S01]  /*15e0*/  IMAD.U32 R5, RZ, RZ, UR5 ;  /* 0x00000005ff057e24 */ /* 0x000fe2000f8e00ff */
[----:B------:R-:W-:Y:S01]  /*15f0*/  ULDC.64 UR4, c[0x4][0x70] ;  /* 0x01001c0000047ab9 */ /* 0x000fe20000000a00 */
[----:B------:R-:W-:Y:S02]  /*1600*/  IMAD.U32 R10, RZ, RZ, UR6 ;  /* 0x00000006ff0a7e24 */ /* 0x000fe4000f8e00ff */
[----:B------:R-:W-:Y:S02]  /*1610*/  IMAD.U32 R6, RZ, RZ, UR4 ;  /* 0x00000004ff067e24 */ /* 0x000fe4000f8e00ff */
[----:B------:R-:W-:-:S02]  /*1620*/  IMAD.U32 R7, RZ, RZ, UR5 ;  /* 0x00000005ff077e24 */ /* 0x000fc4000f8e00ff */
[----:B------:R-:W-:Y:S02]  /*1630*/  IMAD.U32 R11, RZ, RZ, UR7 ;  /* 0x00000007ff0b7e24 */ /* 0x000fe4000f8e00ff */
[----:B------:R-:W-:Y:S02]  /*1640*/  IMAD.MOV.U32 R8, RZ, RZ, 0x1e1 ;  /* 0x000001e1ff087424 */ /* 0x000fe400078e00ff */
[----:B------:R-:W-:Y:S02]  /*1650*/  IMAD.MOV.U32 R12, RZ, RZ, 0x1 ;  /* 0x00000001ff0c7424 */ /* 0x000fe400078e00ff */
[----:B0-----:R-:W-:-:S07]  /*1660*/  IMAD.MOV.U32 R13, RZ, RZ, RZ ;  /* 0x000000ffff0d7224 */ /* 0x001fce00078e00ff */
[----:B------:R-:W-:-:S07]  /*1670*/  LEPC R20, `(.L_x_18) ;  /* 0x000000001014794e */ /* 0x000fce0000000000 */
[----:B-12--5:R-:W-:Y:S05]  /*1680*/  CALL.ABS.NOINC R14 ;  /* 0x000000000e007343 */ /* 0x026fea0003c00000 */
.L_x_18:
[----:B------:R-:W2:Y:S02]  /*1690*/  LDL R19, [R1+0x88] ;  /* 0x0000880001137983 */ /* 0x000ea40000100800 */
[----:B--2---:R-:W-:-:S04]  /*16a0*/  LOP3.LUT R0, R19, 0x1, RZ, 0xfc, !PT ;  /* 0x0000000113007812 */ /* 0x004fc800078efcff */
[----:B------:R-:W-:-:S13]  /*16b0*/  ISETP.NE.AND P0, PT, R0, 0x3, PT ;  /* 0x000000030000780c */ /* 0x000fda0003f05270 */
[----:B------:R-:W-:Y:S05]  /*16c0*/  @!P0 BRA `(.L_x_19) ;  /* 0x0000000000048947 */ /* 0x000fea0003800000 */
[----:B------:R-:W-:Y:S01]  /*16d0*/  BPT.TRAP 0x1 ;  /* 0x000000040000795c */ /* 0x000fe20000300000 */
.L_x_19:
[----:B------:R-:W-:Y:S02]  /*16e0*/  IMAD.U32 R3, RZ, RZ, UR39 ;  /* 0x00000027ff037e24 */ /* 0x000fe4000f8e00ff */
[----:B------:R-:W-:-:S03]  /*16f0*/  IMAD.U32 R0, RZ, RZ, UR38 ;  /* 0x00000026ff007e24 */ /* 0x000fc6000f8e00ff */
[----:B------:R-:W-:Y:S02]  /*1700*/  LEA R3, R3, UR41, 0x3 ;  /* 0x0000002903037c11 */ /* 0x000fe4000f8e18ff */
[----:B------:R-:W-:-:S04]  /*1710*/  SHF.L.U32 R0, R0, 0x1f, RZ ;  /* 0x0000001f00007819 */ /* 0x000fc800000006ff */
[----:B------:R0:W1:Y:S01]  /*1720*/  SYNCS.PHASECHK.TRANS64.TRYWAIT P1, [R3+URZ], R0 ;  /* 0x00000000030075a7 */ /* 0x000062000802017f */
[----:B------:R-:W-:Y:S05]  /*1730*/  @!P0 BRA `(.L_x_20) ;  /* 0x0000000000048947 */ /* 0x000fea0003800000 */
[----:B------:R-:W-:Y:S01]  /*1740*/  BPT.TRAP 0x1 ;  /* 0x000000040000795c */ /* 0x000fe20000300000 */
.L_x_20:
[----:B-1----:R-:W-:Y:S05]  /*1750*/  @P1 BRA `(.L_x_21) ;  /* 0x0000000000081947 */ /* 0x002fea0003800000 */
[----:B------:R-:W1:Y:S02]  /*1760*/  SYNCS.PHASECHK.TRANS64.TRYWAIT P1, [R3+URZ], R0 ;  /* 0x00000000030075a7 */ /* 0x000e64000802017f */
[----:B-1----:R-:W-:Y:S05]  /*1770*/  @!P1 BRA `(.L_x_22) ;  /* 0x0000011400d89947 */ /* 0x002fea0003800000 */
.L_x_21:
[----:B------:R-:W-:-:S04]  /*1780*/  UISETP.LT.AND UP0, UPT, UR40, 0x1, UPT ;  /* 0x000000012800788c */ /* 0x000fc8000bf01270 */
[----:B------:R-:W-:-:S06]  /*1790*/  USEL UR4, UR40, 0x1, UP0 ;  /* 0x0000000128047887 */ /* 0x000fcc0008000000 */
[----:B------:R-:W-:Y:S01]  /*17a0*/  IMAD.U32 R6, RZ, RZ, UR4 ;  /* 0x00000004ff067e24 */ /* 0x000fe2000f8e00ff */
[----:B------:R-:W-:Y:S05]  /*17b0*/  WARPSYNC.ALL ;  /* 0x0000000000007948 */ /* 0x000fea0003800000 */
[----:B------:R-:W-:-:S04]  /*17c0*/  IADD3 R6, -R6, UR40, RZ ;  /* 0x0000002806067c10 */ /* 0x000fc8000fffe1ff */
[----:B------:R-:W-:Y:S01]  /*17d0*/  ISETP.GE.AND P1, PT, R6, 0x1, PT ;  /* 0x000000010600780c */ /* 0x000fe20003f26270 */
[----:B------:R-:W-:Y:S01]  /*17e0*/  UIADD3 UR4, UR41, 0x19a00, URZ ;  /* 0x00019a0029047890 */ /* 0x000fe2000fffe03f */
[----:B------:R-:W-:Y:S01]  /*17f0*/  WARPGROUP.ARRIVE ;  /* 0x00000000000079c5 */ /* 0x000fe20000000000 */
[----:B------:R-:W-:Y:S02]  /*1800*/  ULOP3.LUT UR28, UR42, 0x10000, URZ, 0xfc, !UPT ;  /* 0x000100002a1c7892 */ /* 0x000fe4000f8efc3f */
[----:B------:R-:W-:Y:S02]  /*1810*/  USHF.R.U32.HI UR4, URZ, 0x4, UR4 ;  /* 0x000000043f047899 */ /* 0x000fe40008011604 */
[----:B------:R-:W-:Y:S02]  /*1820*/  UIMAD UR8, UR39, 0x180, UR28 ;  /* 0x00000180270878a4 */ /* 0x000fe4000f8e021c */
[----:B------:R-:W-:Y:S01]  /*1830*/  ULOP3.LUT UR4, UR4, 0x3fff, URZ, 0xc0, !UPT ;  /* 0x00003fff04047892 */ /* 0x000fe2000f8ec03f */
[----:B------:R-:W-:Y:S01]  /*1840*/  UMOV UR9, 0xc0000010 ;  /* 0xc000001000097882 */ /* 0x000fe20000000000 */
[----:B------:R-:W-:-:S02]  /*1850*/  UMOV UR11, 0xc0000010 ;  /* 0xc0000010000b7882 */ /* 0x000fc40000000000 */
[----:B------:R-:W-:Y:S01]  /*1860*/  ULOP3.LUT UR29, UR4, 0x10000, URZ, 0xfc, !UPT ;  /* 0x00010000041d7892 */ /* 0x000fe2000f8efc3f */
[----:B------:R-:W-:Y:S02]  /*1870*/  UMOV UR5, UR9 ;  /* 0x0000000900057c82 */ /* 0x000fe40008000000 */
[----:B------:R-:W-:Y:S01]  /*1880*/  UMOV UR4, UR8 ;  /* 0x0000000800047c82 */ /* 0x000fe20008000000 */
[----:B------:R-:W-:Y:S01]  /*1890*/  UIMAD UR10, UR39, 0x1c0, UR29 ;  /* 0x000001c0270a78a4 */ /* 0x000fe2000f8e021d */
[----:B------:R-:W-:Y:S01]  /*18a0*/  UMOV UR7, 0xc0000010 ;  /* 0xc000001000077882 */ /* 0x000fe20000000000 */
[----:B------:R-:W-:Y:S02]  /*18b0*/  UMOV UR12, UR8 ;  /* 0x00000008000c7c82 */ /* 0x000fe40008000000 */
[----:B------:R-:W-:Y:S02]  /*18c0*/  UIADD3 UR6, UR10, 0x40, URZ ;  /* 0x000000400a067890 */ /* 0x000fe4000fffe03f */
[----:B------:R-:W-:Y:S01]  /*18d0*/  UIADD3 UR14, UR10, 0x80, URZ ;  /* 0x000000800a0e7890 */ /* 0x000fe2000fffe03f */
[----:B------:R-:W-:-:S02]  /*18e0*/  UMOV UR13, UR9 ;  /* 0x00000009000d7c82 */ /* 0x000fc40008000000 */
[----:B------:R-:W-:Y:S01]  /*18f0*/  HGMMA.64x32x16.F32 R24, gdesc[UR8], RZ, !UPT, gsb0 ;  /* 0x00600000081879f0 */ /* 0x000fe2000c0008ff */
[----:B------:R-:W-:Y:S01]  /*1900*/  UMOV UR15, 0xc0000010 ;  /* 0xc0000010000f7882 */ /* 0x000fe20000000000 */
[----:B------:R-:W-:Y:S01]  /*1910*/  UIADD3 UR18, UR10, 0xc0, URZ ;  /* 0x000000c00a127890 */ /* 0x000fe2000fffe03f */
[----:B------:R-:W-:Y:S01]  /*1920*/  UMOV UR16, UR8 ;  /* 0x0000000800107c82 */ /* 0x000fe20008000000 */
[----:B------:R-:W-:Y:S01]  /*1930*/  UMOV UR17, UR9 ;  /* 0x0000000900117c82 */ /* 0x000fe20008000000 */
        /* <DEDUP_REMOVED lines=13> */
[----:B------:R-:W-:-:S02]  /*1a10*/  WARPGROUP.DEPBAR.LE gsb0, 0x0 ;  /* 0x00008000000079c5 */ /* 0x000fc40000010000 */
[----:B------:R-:W-:Y:S01]  /*1a20*/  WARPGROUP.ARRIVE ;  /* 0x00000000000079c5 */ /* 0x000fe20000000000 */
[----:B------:R-:W-:Y:S04]  /*1a30*/  STL.64 [R1+0x40], R24 ;  /* 0x0000401801007387 */ /* 0x000fe80000100a00 */
[----:B------:R-:W-:Y:S01]  /*1a40*/  STL.64 [R1+0x48], R26 ;  /* 0x0000481a01007387 */ /* 0x000fe20000100a00 */
[----:B------:R-:W-:Y:S01]  /*1a50*/  HGMMA.64x32x16.F32 R200, gdesc[UR4], RZ, !UPT, gsb0 ;  /* 0x0060000004c879f0 */ /* 0x000fe2000c0008ff */
[----:B------:R-:W-:Y:S02]  /*1a60*/  UIADD3 UR4, UR8, 0x100, URZ ;  /* 0x0000010008047890 */ /* 0x000fe4000fffe03f */
[----:B------:R-:W-:Y:S04]  /*1a70*/  STL.64 [R1+0x50], R28 ;  /* 0x0000501c01007387 */ /* 0x000fe80000100a00 */
[----:B------:R-:W-:Y:S04]  /*1a80*/  STL.64 [R1+0x58], R30 ;  /* 0x0000581e01007387 */ /* 0x000fe80000100a00 */
[----:B------:R-:W-:Y:S04]  /*1a90*/  STL.64 [R1+0x60], R32 ;  /* 0x0000602001007387 */ /* 0x000fe80000100a00 */
[----:B------:R-:W-:Y:S04]  /*1aa0*/  STL.64 [R1+0x68], R34 ;  /* 0x0000682201007387 */ /* 0x000fe80000100a00 */
[----:B------:R-:W-:Y:S04]  /*1ab0*/  STL.64 [R1+0x70], R36 ;  /* 0x0000702401007387 */ /* 0x000fe80000100a00 */
[----:B------:R2:W-:Y:S01]  /*1ac0*/  STL.64 [R1+0x78], R38 ;  /* 0x0000782601007387 */ /* 0x0005e20000100a00 */
[----:B------:R-:W-:-:S02]  /*1ad0*/  WARPGROUP.DEPBAR.LE gsb0, 0x0 ;  /* 0x00008000000079c5 */ /* 0x000fc40000010000 */
[----:B------:R-:W-:Y:S01]  /*1ae0*/  WARPGROUP.ARRIVE ;  /* 0x00000000000079c5 */ /* 0x000fe20000000000 */
[----:B------:R-:W-:Y:S04]  /*1af0*/  STL.64 [R1+0xa8], R214 ;  /* 0x0000a8d601007387 */ /* 0x000fe80000100a00 */
[----:B------:R0:W-:Y:S01]  /*1b00*/  STL.64 [R1+0xa0], R212 ;  /* 0x0000a0d401007387 */ /* 0x0001e20000100a00 */
[----:B------:R-:W-:Y:S03]  /*1b10*/  HGMMA.64x32x16.F32 R168, gdesc[UR12], RZ, !UPT, gsb0 ;  /* 0x006000000ca879f0 */ /* 0x000fe6000c0008ff */
[----:B------:R-:W-:Y:S02]  /*1b20*/  WARPGROUP.DEPBAR.LE gsb0, 0x0 ;  /* 0x00008000000079c5 */ /* 0x000fe40000010000 */
[----:B------:R-:W-:-:S06]  /*1b30*/  WARPGROUP.ARRIVE ;  /* 0x00000000000079c5 */ /* 0x000fcc0000000000 */
        /* <DEDUP_REMOVED lines=9> */
[----:B------:R-:W-:Y:S01]  /*1bd0*/  HGMMA.64x32x16.F32 R40, gdesc[UR32], RZ, !UPT, gsb0 ;  /* 0x00600000202879f0 */ /* 0x000fe2000c0008ff */
[----:B------:R-:W-:Y:S01]  /*1be0*/  UMOV UR32, UR4 ;  /* 0x0000000400207c82 */ /* 0x000fe20008000000 */
[----:B------:R-:W-:Y:S01]  /*1bf0*/  UMOV UR33, 0xc0000010 ;  /* 0xc000001000217882 */ /* 0x000fe20000000000 */
[----:B------:R-:W-:Y:S01]  /*1c00*/  UMOV UR24, UR32 ;  /* 0x0000002000187c82 */ /* 0x000fe20008000000 */
        /* <DEDUP_REMOVED lines=11> */
[----:B------:R-:W-:-:S02]  /*1cc0*/  WARPGROUP.DEPBAR.LE gsb0, 0x0 ;  /* 0x00008000000079c5 */ /* 0x000fc40000010000 */
[----:B--2---:R-:W-:-:S06]  /*1cd0*/  WARPGROUP.ARRIVE ;  /* 0x00000000000079c5 */ /* 0x004fcc0000000000 */
        /* <DEDUP_REMOVED lines=17> */
[----:B0-----:R-:W-:-:S06]  /*1df0*/  WARPGROUP.ARRIVE ;  /* 0x00000000000079c5 */ /* 0x001fcc0000000000 */
[----:B------:R-:W-:Y:S03]  /*1e00*/  HGMMA.64x32x16.F32 R212, gdesc[UR8], RZ, !UPT, gsb0 ;  /* 0x0060000008d479f0 */ /* 0x000fe6000c0008ff */
[----:B------:R-:W-:Y:S02]  /*1e10*/  WARPGROUP.DEPBAR.LE gsb0, 0x0 ;  /* 0x00008000000079c5 */ /* 0x000fe40000010000 */
[----:B------:R-:W-:Y:S04]  /*1e20*/  STL.64 [R1], R212 ;  /* 0x000000d401007387 */ /* 0x000fe80000100a00 */
[----:B------:R0:W-:Y:S04]  /*1e30*/  STL.64 [R1+0x8], R214 ;  /* 0x000008d601007387 */ /* 0x0001e80000100a00 */
[----:B------:R2:W-:Y:S04]  /*1e40*/  STL.64 [R1+0x10], R216 ;  /* 0x000010d801007387 */ /* 0x0005e80000100a00 */
[----:B------:R2:W-:Y:S04]  /*1e50*/  STL.64 [R1+0x18], R218 ;  /* 0x000018da01007387 */ /* 0x0005e80000100a00 */
[----:B------:R2:W-:Y:S04]  /*1e60*/  STL.64 [R1+0x20], R220 ;  /* 0x000020dc01007387 */ /* 0x0005e80000100a00 */
[----:B------:R2:W-:Y:S04]  /*1e70*/  STL.64 [R1+0x28], R222 ;  /* 0x000028de01007387 */ /* 0x0005e80000100a00 */
[----:B------:R2:W-:Y:S04]  /*1e80*/  STL.64 [R1+0x30], R224 ;  /* 0x000030e001007387 */ /* 0x0005e80000100a00 */
[----:B------:R2:W-:Y:S04]  /*1e90*/  STL.64 [R1+0x38], R226 ;  /* 0x000038e201007387 */ /* 0x0005e80000100a00 */
[----:B0-----:R2:W5:Y:S04]  /*1ea0*/  LDL.LU.64 R214, [R1+0xa8] ;  /* 0x0000a80001d67983 */ /* 0x0015680000300a00 */
[----:B------:R2:W5:Y:S01]  /*1eb0*/  LDL.LU.64 R212, [R1+0xa0] ;  /* 0x0000a00001d47983 */ /* 0x0005620000300a00 */
[----:B------:R-:W-:Y:S05]  /*1ec0*/  @!P1 BRA `(.L_x_23) ;  /* 0x0000000800cc9947 */ /* 0x000fea0003800000 */
[----:B------:R-:W-:Y:S01]  /*1ed0*/  UIADD3 UR30, UR39, 0x1, URZ ;  /* 0x00000001271e7890 */ /* 0x000fe2000fffe03f */
[----:B---34-:R-:W-:Y:S02]  /*1ee0*/  IMAD.MOV.U32 R4, RZ, RZ, R6 ;  /* 0x000000ffff047224 */ /* 0x018fe400078e0006 */
[----:B-1----:R-:W-:Y:S01]  /*1ef0*/  IMAD.U32 R3, RZ, RZ, UR39 ;  /* 0x00000027ff037e24 */ /* 0x002fe2000f8e00ff */
[----:B------:R-:W-:-:S04]  /*1f00*/  UISETP.NE.AND UP0, UPT, UR30, 0x11, UPT ;  /* 0x000000111e00788c */ /* 0x000fc8000bf05270 */
[----:B------:R-:W-:Y:S02]  /*1f10*/  USEL UR4, URZ, 0x1, UP0 ;  /* 0x000000013f047887 */ /* 0x000fe40008000000 */
[----:B------:R-:W-:Y:S02]  /*1f20*/  USEL UR30, UR30, URZ, UP0 ;  /* 0x0000003f1e1e7287 */ /* 0x000fe40008000000 */
[----:B------:R-:W-:-:S06]  /*1f30*/  ULOP3.LUT UR4, UR38, UR4, URZ, 0x3c, !UPT ;  /* 0x0000000426047292 */ /* 0x000fcc000f8e3c3f */
[----:B------:R-:W-:-:S07]  /*1f40*/  IMAD.U32 R0, RZ, RZ, UR4 ;  /* 0x00000004ff007e24 */ /* 0x000fce000f8e00ff */
.L_x_30:
[----:B------:R-:W-:Y:S05]  /*1f50*/  @!P0 BRA `(.L_x_24) ;  /* 0x0000000000048947 */ /* 0x000fea0003800000 */
[----:B------:R-:W-:Y:S01]  /*1f60*/  BPT.TRAP 0x1 ;  /* 0x000000040000795c */ /* 0x000fe20000300000 */
.L_x_24:
[----:B------:R-:W-:Y:S01]  /*1f70*/  ULEA UR4, UR30, UR41, 0x3 ;  /* 0x000000291e047291 */ /* 0x000fe2000f8e183f */
[----:B------:R-:W-:-:S08]  /*1f80*/  SHF.L.U32 R5, R0, 0x1f, RZ ;  /* 0x0000001f00057819 */ /* 0x000fd000000006ff */
[----:B------:R0:W1:Y:S01]  /*1f90*/  SYNCS.PHASECHK.TRANS64.TRYWAIT P1, [UR4], R5 ;  /* 0x00000005ff0075a7 */ /* 0x0000620008020144 */
[----:B------:R-:W-:Y:S05]  /*1fa0*/  @!P0 BRA `(.L_x_25) ;  /* 0x0000000000048947 */ /* 0x000fea0003800000 */
[----:B------:R-:W-:Y:S01]  /*1fb0*/  BPT.TRAP 0x1 ;  /* 0x000000040000795c */ /* 0x000fe20000300000 */
.L_x_25:
[----:B-1----:R-:W-:Y:S05]  /*1fc0*/  @P1 BRA `(.L_x_26) ;  /* 0x0000000000081947 */ /* 0x002fea0003800000 */
[----:B------:R-:W1:Y:S02]  /*1fd0*/  SYNCS.PHASECHK.TRANS64.TRYWAIT P1, [UR4], R5 ;  /* 0x00000005ff0075a7 */ /* 0x000e640008020144 */
[----:B-1----:R-:W-:Y:S05]  /*1fe0*/  @!P1 BRA `(.L_x_27) ;  /* 0x0000010c00d09947 */ /* 0x002fea0003800000 */
.L_x_26:
[----:B------:R-:W-:Y:S04]  /*1ff0*/  STL.64 [R1+0xe8], R198 ;  /* 0x0000e8c601007387 */ /* 0x000fe80000100a00 */
[----:B------:R-:W-:Y:S04]  /*2000*/  STL.64 [R1+0xe0], R196 ;  /* 0x0000e0c401007387 */ /* 0x000fe80000100a00 */
[----:B------:R-:W-:Y:S04]  /*2010*/  STL.64 [R1+0xd8], R194 ;  /* 0x0000d8c201007387 */ /* 0x000fe80000100a00 */
[----:B------:R-:W-:Y:S04]  /*2020*/  STL.64 [R1+0xd0], R192 ;  /* 0x0000d0c001007387 */ /* 0x000fe80000100a00 */
[----:B------:R-:W-:Y:S04]  /*2030*/  STL.64 [R1+0xc8], R190 ;  /* 0x0000c8be01007387 */ /* 0x000fe80000100a00 */
[----:B------:R-:W-:Y:S04]  /*2040*/  STL.64 [R1+0xc0], R188 ;  /* 0x0000c0bc01007387 */ /* 0x000fe80000100a00 */
[----:B------:R-:W-:Y:S04]  /*2050*/  STL.64 [R1+0xb8], R186 ;  /* 0x0000b8ba01007387 */ /* 0x000fe80000100a00 */
[----:B------:R3:W-:Y:S04]  /*2060*/  STL.64 [R1+0xb0], R184 ;  /* 0x0000b0b801007387 */ /* 0x0007e80000100a00 */
[----:B---3--:R-:W3:Y:S04]  /*2070*/  LDL.LU.64 R184, [R1+0x40] ;  /* 0x0000400001b87983 */ /* 0x008ee80000300a00 */
[----:B------:R-:W3:Y:S04]  /*2080*/  LDL.LU.64 R186, [R1+0x48] ;  /* 0x0000480001ba7983 */ /* 0x000ee80000300a00 */
[----:B------:R-:W3:Y:S04]  /*2090*/  LDL.LU.64 R188, [R1+0x50] ;  /* 0x0000500001bc7983 */ /* 0x000ee80000300a00 */
[----:B------:R-:W3:Y:S04]  /*20a0*/  LDL.LU.64 R190, [R1+0x58] ;  /* 0x0000580001be7983 */ /* 0x000ee80000300a00 */
[----:B------:R-:W3:Y:S04]  /*20b0*/  LDL.LU.64 R192, [R1+0x60] ;  /* 0x0000600001c07983 */ /* 0x000ee80000300a00 */
[----:B------:R-:W3:Y:S04]  /*20c0*/  LDL.LU.64 R194, [R1+0x68] ;  /* 0x0000680001c27983 */ /* 0x000ee80000300a00 */
[----:B------:R-:W3:Y:S04]  /*20d0*/  LDL.LU.64 R196, [R1+0x70] ;  /* 0x0000700001c47983 */ /* 0x000ee80000300a00 */
[----:B------:R-:W3:Y:S01]  /*20e0*/  LDL.LU.64 R198, [R1+0x78] ;  /* 0x0000780001c67983 */ /* 0x000ee20000300a00 */
[----:B------:R-:W-:-:S02]  /*20f0*/  UIMAD UR4, UR30, 0x180, UR28 ;  /* 0x000001801e0478a4 */ /* 0x000fc4000f8e021c */
[----:B------:R-:W-:Y:S01]  /*2100*/  UIMAD UR6, UR30, 0x1c0, UR29 ;  /* 0x000001c01e0678a4 */ /* 0x000fe2000f8e021d */
[----:B------:R-:W-:Y:S01]  /*2110*/  UMOV UR5, 0xc0000010 ;  /* 0xc000001000057882 */ /* 0x000fe20000000000 */
[----:B------:R-:W-:Y:S02]  /*2120*/  UMOV UR7, 0xc0000010 ;  /* 0xc000001000077882 */ /* 0x000fe40000000000 */
        /* <DEDUP_REMOVED lines=16> */
[----:B---3--:R-:W-:-:S06]  /*2230*/  WARPGROUP.ARRIVE ;  /* 0x00000000000079c5 */ /* 0x008fcc0000000000 */
[----:B------:R-:W-:Y:S03]  /*2240*/  HGMMA.64x32x16.F32 R184, gdesc[UR4], R184, gsb0 ;  /* 0x0060000004b879f0 */ /* 0x000fe600080008b8 */
[----:B------:R-:W-:Y:S02]  /*2250*/  WARPGROUP.DEPBAR.LE gsb0, 0x0 ;  /* 0x00008000000079c5 */ /* 0x000fe40000010000 */
[----:B-----5:R-:W-:Y:S01]  /*2260*/  WARPGROUP.ARRIVE ;  /* 0x00000000000079c5 */ /* 0x020fe20000000000 */
[----:B------:R-:W-:Y:S01]  /*2270*/  UIADD3 UR26, UR6, 0x140, URZ ;  /* 0x00000140061a7890 */ /* 0x000fe2000fffe03f */
[----:B------:R-:W-:Y:S04]  /*2280*/  STL.64 [R1+0x40], R184 ;  /* 0x000040b801007387 */ /* 0x000fe80000100a00 */
[----:B------:R-:W-:Y:S01]  /*2290*/  HGMMA.64x32x16.F32 R200, gdesc[UR8], R200, gsb0 ;  /* 0x0060000008c879f0 */ /* 0x000fe200080008c8 */
[----:B------:R-:W-:Y:S01]  /*22a0*/  UMOV UR24, UR4 ;  /* 0x0000000400187c82 */ /* 0x000fe20008000000 */
[----:B------:R-:W-:Y:S01]  /*22b0*/  UMOV UR25, UR5 ;  /* 0x0000000500197c82 */ /* 0x000fe20008000000 */
[----:B------:R-:W-:Y:S01]  /*22c0*/  UMOV UR27, 0xc0000010 ;  /* 0xc0000010001b7882 */ /* 0x000fe20000000000 */
[----:B------:R-:W-:Y:S01]  /*22d0*/  UIADD3 UR34, UR6, 0x180, URZ ;  /* 0x0000018006227890 */ /* 0x000fe2000fffe03f */
[----:B------:R-:W-:Y:S01]  /*22e0*/  STL.64 [R1+0x48], R186 ;  /* 0x000048ba01007387 */ /* 0x000fe20000100a00 */
[----:B------:R-:W-:Y:S01]  /*22f0*/  UMOV UR32, UR4 ;  /* 0x0000000400207c82 */ /* 0x000fe20008000000 */
[----:B------:R-:W-:Y:S01]  /*2300*/  UMOV UR33, UR5 ;  /* 0x0000000500217c82 */ /* 0x000fe20008000000 */
[----:B------:R-:W-:Y:S01]  /*2310*/  UMOV UR35, 0xc0000010 ;  /* 0xc000001000237882 */ /* 0x000fe20000000000 */
[----:B------:R-:W-:Y:S01]  /*2320*/  UIADD3 UR8, UR4, 0x100, URZ ;  /* 0x0000010004087890 */ /* 0x000fe2000fffe03f */
        /* <DEDUP_REMOVED lines=10> */
[----:B------:R-:W3:Y:S01]  /*23d0*/  LDL.LU.64 R190, [R1+0xc8] ;  /* 0x0000c80001be7983 */ /* 0x000ee20000300a00 */
[----:B------:R-:W-:-:S02]  /*23e0*/  WARPGROUP.DEPBAR.LE gsb0, 0x0 ;  /* 0x00008000000079c5 */ /* 0x000fc40000010000 */
[----:B------:R-:W-:Y:S01]  /*23f0*/  WARPGROUP.ARRIVE ;  /* 0x00000000000079c5 */ /* 0x000fe20000000000 */
[----:B------:R-:W3:Y:S04]  /*2400*/  LDL.LU.64 R188, [R1+0xc0] ;  /* 0x0000c00001bc7983 */ /* 0x000ee80000300a00 */
[----:B------:R-:W3:Y:S01]  /*2410*/  LDL.LU.64 R186, [R1+0xb8] ;  /* 0x0000b80001ba7983 */ /* 0x000ee20000300a00 */
[----:B------:R-:W-:Y:S03]  /*2420*/  HGMMA.64x32x16.F32 R168, gdesc[UR12], R168, gsb0 ;  /* 0x006000000ca879f0 */ /* 0x000fe600080008a8 */
[----:B------:R-:W3:Y:S04]  /*2430*/  LDL.LU.64 R184, [R1+0xb0] ;  /* 0x0000b00001b87983 */ /* 0x000ee80000300a00 */
[----:B------:R-:W-:Y:S04]  /*2440*/  STL.64 [R1+0xa8], R214 ;  /* 0x0000a8d601007387 */ /* 0x000fe80000100a00 */
[----:B------:R4:W-:Y:S04]  /*2450*/  STL.64 [R1+0xa0], R212 ;  /* 0x0000a0d401007387 */ /* 0x0009e80000100a00 */
[----:B----4-:R-:W4:Y:S04]  /*2460*/  LDL.LU.64 R212, [R1] ;  /* 0x0000000001d47983 */ /* 0x010f280000300a00 */
[----:B------:R-:W4:Y:S04]  /*2470*/  LDL.LU.64 R214, [R1+0x8] ;  /* 0x0000080001d67983 */ /* 0x000f280000300a00 */
[----:B--2---:R-:W4:Y:S04]  /*2480*/  LDL.LU.64 R216, [R1+0x10] ;  /* 0x0000100001d87983 */ /* 0x004f280000300a00 */
[----:B------:R-:W4:Y:S04]  /*2490*/  LDL.LU.64 R218, [R1+0x18] ;  /* 0x0000180001da7983 */ /* 0x000f280000300a00 */
[----:B------:R-:W4:Y:S04]  /*24a0*/  LDL.LU.64 R220, [R1+0x20] ;  /* 0x0000200001dc7983 */ /* 0x000f280000300a00 */
[----:B------:R-:W4:Y:S04]  /*24b0*/  LDL.LU.64 R222, [R1+0x28] ;  /* 0x0000280001de7983 */ /* 0x000f280000300a00 */
[----:B------:R-:W4:Y:S04]  /*24c0*/  LDL.LU.64 R224, [R1+0x30] ;  /* 0x0000300001e07983 */ /* 0x000f280000300a00 */
[----:B------:R-:W4:Y:S01]  /*24d0*/  LDL.LU.64 R226, [R1+0x38] ;  /* 0x0000380001e27983 */ /* 0x000f220000300a00 */
[----:B------:R-:W-:-:S02]  /*24e0*/  WARPGROUP.DEPBAR.LE gsb0, 0x0 ;  /* 0x00008000000079c5 */ /* 0x000fc40000010000 */
[----:B------:R-:W-:-:S06]  /*24f0*/  WARPGROUP.ARRIVE ;  /* 0x00000000000079c5 */ /* 0x000fcc0000000000 */
[----:B------:R-:W-:Y:S03]  /*2500*/  HGMMA.64x32x16.F32 R136, gdesc[UR16], R136, gsb0 ;  /* 0x00600000108879f0 */ /* 0x000fe60008000888 */
[----:B------:R-:W-:Y:S02]  /*2510*/  WARPGROUP.DEPBAR.LE gsb0, 0x0 ;  /* 0x00008000000079c5 */ /* 0x000fe40000010000 */
[----:B------:R-:W-:-:S06]  /*2520*/  WARPGROUP.ARRIVE ;  /* 0x00000000000079c5 */ /* 0x000fcc0000000000 */
[----:B------:R-:W-:Y:S03]  /*2530*/  HGMMA.64x32x16.F32 R104, gdesc[UR20], R104, gsb0 ;  /* 0x00600000146879f0 */ /* 0x000fe60008000868 */
[----:B------:R-:W-:Y:S02]  /*2540*/  WARPGROUP.DEPBAR.LE gsb0, 0x0 ;  /* 0x00008000000079c5 */ /* 0x000fe40000010000 */
[----:B------:R-:W-:-:S06]  /*2550*/  WARPGROUP.ARRIVE ;  /* 0x00000000000079c5 */ /* 0x000fcc0000000000 */
[----:B------:R-:W-:Y:S03]  /*2560*/  HGMMA.64x32x16.F32 R72, gdesc[UR24], R72, gsb0 ;  /* 0x00600000184879f0 */ /* 0x000fe60008000848 */
[----:B------:R-:W-:Y:S02]  /*2570*/  WARPGROUP.DEPBAR.LE gsb0, 0x0 ;  /* 0x00008000000079c5 */ /* 0x000fe40000010000 */
[----:B------:R-:W-:-:S06]  /*2580*/  WARPGROUP.ARRIVE ;  /* 0x00000000000079c5 */ /* 0x000fcc0000000000 */
[----:B------:R-:W-:Y:S01]  /*2590*/  HGMMA.64x32x16.F32 R40, gdesc[UR32], R40, gsb0 ;  /* 0x00600000202879f0 */ /* 0x000fe20008000828 */
        /* <DEDUP_REMOVED lines=30> */
[----:B---3--:R-:W-:-:S06]  /*2780*/  WARPGROUP.ARRIVE ;  /* 0x00000000000079c5 */ /* 0x008fcc0000000000 */
[----:B------:R-:W-:Y:S03]  /*2790*/  HGMMA.64x32x16.F32 R184, gdesc[UR8], R184, gsb0 ;  /* 0x0060000008b879f0 */ /* 0x000fe600080008b8 */
[----:B------:R-:W-:Y:S02]  /*27a0*/  WARPGROUP.DEPBAR.LE gsb0, 0x0 ;  /* 0x00008000000079c5 */ /* 0x000fe40000010000 */
[----:B----4-:R-:W-:-:S06]  /*27b0*/  WARPGROUP.ARRIVE ;  /* 0x00000000000079c5 */ /* 0x010fcc0000000000 */
[----:B------:R-:W-:Y:S03]  /*27c0*/  HGMMA.64x32x16.F32 R212, gdesc[UR4], R212, gsb0 ;  /* 0x0060000004d479f0 */ /* 0x000fe600080008d4 */
        /* <DEDUP_REMOVED lines=9> */
[----:B--2---:R3:W5:Y:S04]  /*2860*/  LDL.LU.64 R214, [R1+0xa8] ;  /* 0x0000a80001d67983 */ /* 0x0047680000300a00 */
[----:B------:R3:W5:Y:S01]  /*2870*/  LDL.LU.64 R212, [R1+0xa0] ;  /* 0x0000a00001d47983 */ /* 0x0007620000300a00 */
[----:B------:R-:W-:Y:S05]  /*2880*/  @!P0 BRA `(.L_x_28) ;  /* 0x0000000000048947 */ /* 0x000fea0003800000 */
[----:B------:R-:W-:Y:S01]  /*2890*/  BPT.TRAP 0x1 ;  /* 0x000000040000795c */ /* 0x000fe20000300000 */
.L_x_28:
[----:B01----:R-:W2:Y:S04]  /*28a0*/  LDL R5, [R1+0x80] ;  /* 0x0000800001057983 */ /* 0x003ea80000100800 */
[----:B------:R-:W4:Y:S04]  /*28b0*/  LDL R8, [R1+0x84] ;  /* 0x0000840001087983 */ /* 0x000f280000100800 */
[----:B------:R-:W3:Y:S01]  /*28c0*/  LDL R7, [R1+0x88] ;  /* 0x0000880001077983 */ /* 0x000ee20000100800 */
[----:B--2---:R-:W-:-:S13]  /*28d0*/  ISETP.NE.AND P1, PT, R5, RZ, PT ;  /* 0x000000ff0500720c */ /* 0x004fda0003f25270 */
[----:B------:R-:W-:-:S05]  /*28e0*/  @P1 LEA R5, R3, UR41, 0x3 ;  /* 0x0000002903051c11 */ /* 0x000fca000f8e18ff */
[----:B------:R-:W-:-:S05]  /*28f0*/  @P1 VIADD R5, R5, 0x88 ;  /* 0x0000008805051836 */ /* 0x000fca0000000000 */
[----:B----4-:R-:W-:-:S04]  /*2900*/  @P1 PRMT R5, R8, 0x654, R5 ;  /* 0x0000065408051816 */ /* 0x010fc80000000005 */
[----:B------:R0:W-:Y:S01]  /*2910*/  @P1 SYNCS.ARRIVE.TRANS64.RED.A1T0 RZ, [R5+URZ], RZ ;  /* 0x000000ff05ff19a7 */ /* 0x0001e2000810043f */
[----:B---3--:R-:W-:-:S13]  /*2920*/  ISETP.GT.U32.AND P1, PT, R7, 0x1, PT ;  /* 0x000000010700780c */ /* 0x008fda0003f24070 */
[----:B0-----:R-:W-:Y:S05]  /*2930*/  @P1 BRA `(.L_x_29) ;  /* 0x0000000000041947 */ /* 0x001fea0003800000 */
[----:B------:R-:W-:Y:S01]  /*2940*/  BPT.TRAP 0x1 ;  /* 0x000000040000795c */ /* 0x000fe20000300000 */
.L_x_29:
[----:B------:R-:W-:Y:S01]  /*2950*/  UIADD3 UR30, UR30, 0x1, URZ ;  /* 0x000000011e1e7890 */ /* 0x000fe2000fffe03f */
[C---:B------:R-:W-:Y:S01]  /*2960*/  ISETP.GT.AND P2, PT, R4.reuse, 0x1, PT ;  /* 0x000000010400780c */ /* 0x040fe20003f44270 */
[----:B------:R-:W-:Y:S02]  /*2970*/  VIADD R3, R3, 0x1 ;  /* 0x0000000103037836 */ /* 0x000fe40000000000 */
[----:B------:R-:W-:Y:S01]  /*2980*/  UISETP.NE.AND UP0, UPT, UR30, 0x11, UPT ;  /* 0x000000111e00788c */ /* 0x000fe2000bf05270 */
[----:B------:R-:W-:Y:S02]  /*2990*/  VIADD R4, R4, 0xffffffff ;  /* 0xffffffff04047836 */ /* 0x000fe40000000000 */
[C---:B------:R-:W-:Y:S01]  /*29a0*/  ISETP.NE.AND P1, PT, R3.reuse, 0x11, PT ;  /* 0x000000110300780c */ /* 0x040fe20003f25270 */
[----:B------:R-:W-:Y:S02]  /*29b0*/  USEL UR4, URZ, 0x1, UP0 ;  /* 0x000000013f047887 */ /* 0x000fe40008000000 */
[----:B------:R-:W-:Y:S01]  /*29c0*/  USEL UR30, UR30, URZ, UP0 ;  /* 0x0000003f1e1e7287 */ /* 0x000fe20008000000 */
[----:B------:R-:W-:-:S03]  /*29d0*/  SEL R3, R3, RZ, P1 ;  /* 0x000000ff03037207 */ /* 0x000fc60000800000 */
[----:B------:R-:W-:Y:S01]  /*29e0*/  LOP3.LUT R0, R0, UR4, RZ, 0x3c, !PT ;  /* 0x0000000400007c12 */ /* 0x000fe2000f8e3cff */
[----:B------:R-:W-:Y:S07]  /*29f0*/  @P2 BRA `(.L_x_30) ;  /* 0xfffffff400542947 */ /* 0x000fee000383ffff */
.L_x_23:
[----:B-1----:R-:W0:Y:S02]  /*2a00*/  LDC R0, c[0x0][0x28c] ;  /* 0x0000a300ff007b82 */ /* 0x002e240000000800 */
[----:B0-----:R-:W-:-:S13]  /*2a10*/  ISETP.GE.AND P1, PT, R0, 0x1, PT ;  /* 0x000000010000780c */ /* 0x001fda0003f26270 */
[----:B------:R-:W-:Y:S05]  /*2a20*/  @!P1 BRA `(.L_x_31) ;  /* 0x0000000000489947 */ /* 0x000fea0003800000 */
[----:B------:R-:W-:Y:S05]  /*2a30*/  @!P0 BRA `(.L_x_32) ;  /* 0x0000000000048947 */ /* 0x000fea0003800000 */
[----:B------:R-:W-:Y:S01]  /*2a40*/  BPT.TRAP 0x1 ;  /* 0x000000040000795c */ /* 0x000fe20000300000 */
.L_x_32:
[----:B------:R-:W2:Y:S04]  /*2a50*/  LDL R0, [R1+0x80] ;  /* 0x0000800001007983 */ /* 0x000ea80000100800 */
[----:B---34-:R-:W3:Y:S04]  /*2a60*/  LDL R4, [R1+0x84] ;  /* 0x0000840001047983 */ /* 0x018ee80000100800 */
[----:B------:R-:W4:Y:S01]  /*2a70*/  LDL R3, [R1+0x88] ;  /* 0x0000880001037983 */ /* 0x000f220000100800 */
[----:B--2---:R-:W-:Y:S01]  /*2a80*/  ISETP.NE.AND P0, PT, R0, RZ, PT ;  /* 0x000000ff0000720c */ /* 0x004fe20003f05270 */
[----:B---3--:R-:W-:-:S12]  /*2a90*/  IMAD.MOV.U32 R7, RZ, RZ, R4 ;  /* 0x000000ffff077224 */ /* 0x008fd800078e0004 */
[----:B------:R-:W-:-:S04]  /*2aa0*/  @P0 VIADD R6, R6, UR39 ;  /* 0x0000002706060c36 */ /* 0x000fc80008000000 */
[----:B------:R-:W-:-:S05]  /*2ab0*/  @P0 IMAD.WIDE.U32 R4, R6, -0xf0f0f0f, RZ ;  /* 0xf0f0f0f106040825 */ /* 0x000fca00078e00ff */
[----:B------:R-:W-:-:S05]  /*2ac0*/  @P0 SHF.R.U32.HI R0, RZ, 0x4, R5 ;  /* 0x00000004ff000819 */ /* 0x000fca0000011605 */
[----:B------:R-:W-:-:S05]  /*2ad0*/  @P0 IMAD R0, R0, -0x11, R6 ;  /* 0xffffffef00000824 */ /* 0x000fca00078e0206 */
[----:B------:R-:W-:-:S05]  /*2ae0*/  @P0 LEA R0, R0, UR41, 0x3 ;  /* 0x0000002900000c11 */ /* 0x000fca000f8e18ff */
[----:B------:R-:W-:-:S05]  /*2af0*/  @P0 VIADD R0, R0, 0x88 ;  /* 0x0000008800000836 */ /* 0x000fca0000000000 */
[----:B------:R-:W-:-:S04]  /*2b00*/  @P0 PRMT R0, R7, 0x654, R0 ;  /* 0x0000065407000816 */ /* 0x000fc80000000000 */
[----:B------:R0:W-:Y:S01]  /*2b10*/  @P0 SYNCS.ARRIVE.TRANS64.RED.A1T0 RZ, [R0+URZ], RZ ;  /* 0x000000ff00ff09a7 */ /* 0x0001e2000810043f */
[----:B----4-:R-:W-:-:S13]  /*2b20*/  ISETP.GT.U32.AND P0, PT, R3, 0x1, PT ;  /* 0x000000010300780c */ /* 0x010fda0003f04070 */
[----:B0-----:R-:W-:Y:S05]  /*2b30*/  @P0 BRA `(.L_x_31) ;  /* 0x0000000000040947 */ /* 0x001fea0003800000 */
[----:B------:R-:W-:Y:S01]  /*2b40*/  BPT.TRAP 0x1 ;  /* 0x000000040000795c */ /* 0x000fe20000300000 */
.L_x_31:
[----:B--2---:R-:W2:Y:S01]  /*2b50*/  LDL R227, [R1+0x8c] ;  /* 0x00008c0001e37983 */ /* 0x004ea20000100800 */
[----:B---34-:R-:W0:Y:S01]  /*2b60*/  LDC R5, c[0x0][0x288] ;  /* 0x0000a200ff057b82 */ /* 0x018e220000000800 */
[----:B------:R-:W1:Y:S01]  /*2b70*/  S2R R6, SR_TID.X ;  /* 0x0000000000067919 */ /* 0x000e620000002100 */
[----:B------:R-:W-:Y:S01]  /*2b80*/  IMAD R22, R22, 0xe0, RZ ;  /* 0x000000e016167824 */ /* 0x000fe200078e02ff */
[----:B------:R-:W-:Y:S01]  /*2b90*/  ULDC UR4, c[0x0][0x284] ;  /* 0x0000a10000047ab9 */ /* 0x000fe20000000800 */
[----:B------:R-:W-:Y:S01]  /*2ba0*/  ULDC.64 UR8, c[0x0][0x5d0] ;  /* 0x0001740000087ab9 */ /* 0x000fe20000000a00 */
[--C-:B-1----:R-:W-:Y:S02]  /*2bb0*/  SHF.R.U32.HI R3, RZ, 0x7, R6.reuse ;  /* 0x00000007ff037819 */ /* 0x102fe40000011606 */
[----:B------:R-:W-:Y:S02]  /*2bc0*/  SHF.R.U32.HI R4, RZ, 0x2, R6 ;  /* 0x00000002ff047819 */ /* 0x000fe40000011606 */
[----:B------:R-:W-:-:S02]  /*2bd0*/  LOP3.LUT R21, R6, 0x60, RZ, 0xc0, !PT ;  /* 0x0000006006157812 */ /* 0x000fc400078ec0ff */
[----:B------:R-:W-:Y:S02]  /*2be0*/  LOP3.LUT R3, R3, 0x1, RZ, 0xc0, !PT ;  /* 0x0000000103037812 */ /* 0x000fe400078ec0ff */
[----:B------:R-:W-:Y:S02]  /*2bf0*/  LOP3.LUT R4, R4, 0x7, RZ, 0xc0, !PT ;  /* 0x0000000704047812 */ /* 0x000fe400078ec0ff */
[----:B------:R-:W-:Y:S01]  /*2c00*/  SHF.R.U32.HI R21, RZ, 0x1, R21 ;  /* 0x00000001ff157819 */ /* 0x000fe20000011615 */
[----:B------:R-:W-:-:S03]  /*2c10*/  IMAD.SHL.U32 R20, R3, 0x40, RZ ;  /* 0x0000004003147824 */ /* 0x000fc600078e00ff */
[--C-:B------:R-:W-:Y:S02]  /*2c20*/  IADD3 R0, RZ, -R21, -R4.reuse ;  /* 0x80000015ff007210 */ /* 0x100fe40007ffe804 */
[----:B------:R-:W-:Y:S02]  /*2c30*/  LOP3.LUT R20, R20, 0x40, R4, 0xe2, !PT ;  /* 0x0000004014147812 */ /* 0x000fe400078ee204 */
[----:B------:R-:W-:Y:S01]  /*2c40*/  LOP3.LUT R4, R6, 0x3, RZ, 0xc0, !PT ;  /* 0x0000000306047812 */ /* 0x000fe200078ec0ff */
[----:B------:R-:W-:Y:S01]  /*2c50*/  IMAD R0, R3, -0x40, R0 ;  /* 0xffffffc003007824 */ /* 0x000fe200078e0200 */
[----:B0-----:R-:W-:Y:S01]  /*2c60*/  ISETP.GE.AND P0, PT, R22, R5, PT ;  /* 0x000000051600720c */ /* 0x001fe20003f06270 */
[----:B------:R-:W-:Y:S02]  /*2c70*/  IMAD R3, R18, 0xc0, RZ ;  /* 0x000000c012037824 */ /* 0x000fe400078e02ff */
[----:B------:R-:W-:Y:S02]  /*2c80*/  IMAD R4, R4, -0x2, R5 ;  /* 0xfffffffe04047824 */ /* 0x000fe400078e0205 */
[----:B------:R-:W-:Y:S01]  /*2c90*/  IMAD.SHL.U32 R23, R6, 0x2, RZ ;  /* 0x0000000206177824 */ /* 0x000fe200078e00ff */
[----:B------:R-:W-:-:S02]  /*2ca0*/  IADD3 R0, -R3, UR4, R0 ;  /* 0x0000000403007c10 */ /* 0x000fc4000fffe100 */
[----:B------:R-:W-:Y:S01]  /*2cb0*/  ISETP.GE.OR P0, PT, R3, UR4, P0 ;  /* 0x0000000403007c0c */ /* 0x000fe20008706670 */
[----:B------:R-:W-:Y:S01]  /*2cc0*/  IMAD.IADD R3, R4, 0x1, -R22 ;  /* 0x0000000104037824 */ /* 0x000fe200078e0a16 */
[----:B------:R-:W-:-:S04]  /*2cd0*/  LOP3.LUT R22, R22, 0x6, R23, 0xf8, !PT ;  /* 0x0000000616167812 */ /* 0x000fc800078ef817 */
[----:B------:R-:W-:Y:S01]  /*2ce0*/  SHF.R.S32.HI R23, RZ, 0x1f, R22 ;  /* 0x0000001fff177819 */ /* 0x000fe20000011416 */
[----:B------:R-:W-:-:S04]  /*2cf0*/  UIADD3 UR39, UR40, UR39, URZ ;  /* 0x0000002728277290 */ /* 0x000fc8000fffe03f */
[----:B------:R-:W-:Y:S02]  /*2d00*/  UISETP.GT.U32.AND UP0, UPT, UR39, 0x10, UPT ;  /* 0x000000102700788c */ /* 0x000fe4000bf04070 */
[----:B------:R-:W-:Y:S02]  /*2d10*/  UISETP.GE.U32.AND UP1, UPT, UR40, 0x11, UPT ;  /* 0x000000112800788c */ /* 0x000fe4000bf26070 */
[----:B------:R-:W-:Y:S02]  /*2d20*/  UISETP.LT.U32.AND UP0, UPT, UR40, 0x11, UP0 ;  /* 0x000000112800788c */ /* 0x000fe40008701070 */
[----:B------:R-:W-:Y:S02]  /*2d30*/  UIMAD.WIDE.U32 UR4, UR39, -0xf0f0f0f, URZ ;  /* 0xf0f0f0f1270478a5 */ /* 0x000fe4000f8e003f */
[----:B------:R-:W-:Y:S02]  /*2d40*/  USEL UR6, URZ, 0x1, !UP0 ;  /* 0x000000013f067887 */ /* 0x000fe4000c000000 */
[----:B------:R-:W-:-:S02]  /*2d50*/  USHF.R.U32.HI UR4, URZ, 0x4, UR5 ;  /* 0x000000043f047899 */ /* 0x000fc40008011605 */
[----:B------:R-:W-:Y:S01]  /*2d60*/  ULOP3.LUT UR38, UR38, UR6, URZ, 0x3c, !UPT ;  /* 0x0000000626267292 */ /* 0x000fe2000f8e3c3f */
[----:B------:R-:W-:Y:S01]  /*2d70*/  LOP3.LUT R20, R20, R21, RZ, 0xfc, !PT ;  /* 0x0000001514147212 */ /* 0x000fe200078efcff */
[----:B------:R-:W-:Y:S01]  /*2d80*/  IMAD.MOV.U32 R21, RZ, RZ, RZ ;  /* 0x000000ffff157224 */ /* 0x000fe200078e00ff */
[----:B------:R-:W-:Y:S02]  /*2d90*/  UIMAD UR39, UR4, -0x11, UR39 ;  /* 0xffffffef042778a4 */ /* 0x000fe4000f8e0227 */
[----:B------:R-:W-:Y:S01]  /*2da0*/  @UP1 ULOP3.LUT UR38, UR38, 0x1, UR4, 0x78, !UPT ;  /* 0x0000000126261892 */ /* 0x000fe2000f8e7804 */
[----:B------:R-:W-:Y:S01]  /*2db0*/  IMAD.WIDE R20, R18, 0xc0, R20 ;  /* 0x000000c012147825 */ /* 0x000fe200078e0214 */
[----:B--2---:R-:W-:-:S03]  /*2dc0*/  SHF.R.S32.HI R4, RZ, 0x1f, R227 ;  /* 0x0000001fff047819 */ /* 0x004fc600000114e3 */
[----:B------:R-:W-:-:S04]  /*2dd0*/  IMAD.WIDE.U32 R6, R227, UR8, R22 ;  /* 0x00000008e3067c25 */ /* 0x000fc8000f8e0016 */
[----:B------:R-:W-:-:S04]  /*2de0*/  IMAD R5, R4, UR8, RZ ;  /* 0x0000000804057c24 */ /* 0x000fc8000f8e02ff */
[----:B------:R-:W-:-:S04]  /*2df0*/  IMAD R5, R227, UR9, R5 ;  /* 0x00000009e3057c24 */ /* 0x000fc8000f8e0205 */
[----:B------:R-:W-:Y:S02]  /*2e00*/  IMAD.IADD R7, R7, 0x1, R5 ;  /* 0x0000000107077824 */ /* 0x000fe400078e0205 */
[----:B------:R-:W-:-:S05]  /*2e10*/  IMAD.MOV.U32 R5, RZ, RZ, -0x1 ;  /* 0xffffffffff057424 */ /* 0x000fca00078e00ff */
[----:B------:R0:W-:Y:S01]  /*2e20*/  STL [R1+0x98], R5 ;  /* 0x0000980501007387 */ /* 0x0001e20000100800 */
[----:B------:R-:W-:Y:S05]  /*2e30*/  @P0 BRA `(.L_x_33) ;  /* 0x000000d800dc0947 */ /* 0x000fea0003800000 */
[----:B------:R-:W1:Y:S01]  /*2e40*/  LDC.64 R18, c[0x0][0x5c8] ;  /* 0x00017200ff127b82 */ /* 0x000e620000000a00 */
[----:B-----5:R-:W-:Y:S01]  /*2e50*/  FSETP.NEU.AND P2, PT, R16, RZ, PT ;  /* 0x000000ff1000720b */ /* 0x020fe20003f4d000 */
[----:B------:R-:W-:Y:S01]  /*2e60*/  BSSY B0, `(.L_x_33) ;  /* 0x0000db4000007945 */ /* 0x000fe20003800000 */
[----:B------:R-:W-:-:S04]  /*2e70*/  ISETP.GT.AND P0, PT, R3, RZ, PT ;  /* 0x000000ff0300720c */ /* 0x000fc80003f04270 */
[----:B------:R-:W-:Y:S01]  /*2e80*/  ISETP.GT.AND P1, PT, R0, RZ, P0 ;  /* 0x000000ff0000720c */ /* 0x000fe20000724270 */
[-C--:B-1----:R-:W-:Y:S02]  /*2e90*/  IMAD R14, R21, R18.reuse, RZ ;  /* 0x00000012150e7224 */ /* 0x082fe400078e02ff */
[----:B------:R-:W-:-:S04]  /*2ea0*/  IMAD.WIDE.U32 R6, R20, R18, R6 ;  /* 0x0000001214067225 */ /* 0x000fc800078e0006 */
[----:B------:R-:W-:-:S04]  /*2eb0*/  IMAD R14, R20, R19, R14 ;  /* 0x00000013140e7224 */ /* 0x000fc800078e020e */
[----:B------:R-:W-:Y:S01]  /*2ec0*/  IMAD.IADD R14, R7, 0x1, R14 ;  /* 0x00000001070e7824 */ /* 0x000fe200078e020e */
[----:B------:R-:W-:Y:S06]  /*2ed0*/  @!P2 BRA `(.L_x_34) ;  /* 0x00000098006ca947 */ /* 0x000fec0003800000 */
[----:B------:R-:W1:Y:S01]  /*2ee0*/  LDC.64 R218, c[0x0][0x5b8] ;  /* 0x00016e00ffda7b82 */ /* 0x000e620000000a00 */
[----:B------:R-:W2:Y:S01]  /*2ef0*/  LDL.LU R15, [R1+0x40] ;  /* 0x00004000010f7983 */ /* 0x000ea20000300800 */
[----:B------:R-:W-:-:S06]  /*2f00*/  ULDC.64 UR4, c[0x0][0x5c0] ;  /* 0x0001700000047ab9 */ /* 0x000fcc0000000a00 */
[----:B------:R-:W3:Y:S08]  /*2f10*/  LDC.64 R10, c[0x0][0x5b0] ;  /* 0x00016c00ff0a7b82 */ /* 0x000ef00000000a00 */
[----:B------:R-:W4:Y:S01]  /*2f20*/  LDC.64 R8, c[0x0][0x5a8] ;  /* 0x00016a00ff087b82 */ /* 0x000f220000000a00 */
[-C--:B-1----:R-:W-:Y:S02]  /*2f30*/  IMAD R226, R4, R218.reuse, RZ ;  /* 0x000000da04e27224 */ /* 0x082fe400078e02ff */
[----:B------:R-:W-:-:S04]  /*2f40*/  IMAD.WIDE.U32 R220, R227, R218, R22 ;  /* 0x000000dae3dc7225 */ /* 0x000fc800078e0016 */
[----:B------:R-:W-:Y:S02]  /*2f50*/  IMAD R226, R227, R219, R226 ;  /* 0x000000dbe3e27224 */ /* 0x000fe400078e02e2 */
[-C--:B---3--:R-:W-:Y:S02]  /*2f60*/  IMAD R224, R21, R10.reuse, RZ ;  /* 0x0000000a15e07224 */ /* 0x088fe400078e02ff */
[----:B------:R-:W-:Y:S02]  /*2f70*/  IMAD.IADD R217, R221, 0x1, R226 ;  /* 0x00000001ddd97824 */ /* 0x000fe400078e02e2 */
[----:B------:R-:W-:Y:S02]  /*2f80*/  IMAD.MOV.U32 R216, RZ, RZ, R220 ;  /* 0x000000ffffd87224 */ /* 0x000fe400078e00dc */
[C---:B------:R-:W-:Y:S02]  /*2f90*/  IMAD R224, R20.reuse, R11, R224 ;  /* 0x0000000b14e07224 */ /* 0x040fe400078e02e0 */
[----:B0-----:R-:W-:-:S04]  /*2fa0*/  IMAD.WIDE.U32 R4, R20, R10, R216 ;  /* 0x0000000a14047225 */ /* 0x001fc800078e00d8 */
[----:B------:R-:W-:Y:S01]  /*2fb0*/  IMAD.IADD R5, R5, 0x1, R224 ;  /* 0x0000000105057824 */ /* 0x000fe200078e02e0 */
[----:B----4-:R-:W-:-:S04]  /*2fc0*/  LEA R12, P2, R4, R8, 0x1 ;  /* 0x00000008040c7211 */ /* 0x010fc800078408ff */
[----:B------:R-:W-:-:S05]  /*2fd0*/  LEA.HI.X R13, R4, R9, R5, 0x1, P2 ;  /* 0x00000009040d7211 */ /* 0x000fca00010f0c05 */
[----:B------:R-:W3:Y:S01]  /*2fe0*/  @P1 LDG.E.LTC128B.U16 R219, desc[UR36][R12.64] ;  /* 0x000000240cdb1981 */ /* 0x000ee2000c1e1520 */
[----:B------:R-:W-:Y:S01]  /*2ff0*/  ISETP.GT.AND P4, PT, R3, 0x1, PT ;  /* 0x000000010300780c */ /* 0x000fe20003f84270 */
[----:B------:R-:W-:Y:S01]  /*3000*/  BSSY B1, `(.L_x_35) ;  /* 0x0000013000017945 */ /* 0x000fe20003800000 */
[----:B------:R-:W-:-:S11]  /*3010*/  LOP3.LUT R17, R17, 0xfffffffd, RZ, 0xc0, !PT ;  /* 0xfffffffd11117812 */ /* 0x000fd600078ec0ff */
[----:B------:R-:W-:Y:S01]  /*3020*/  @P4 LOP3.LUT R17, R17, 0x2, RZ, 0xfc, !PT ;  /* 0x0000000211114812 */ /* 0x000fe200078efcff */
[----:B---3--:R-:W-:-:S05]  /*3030*/  HADD2.F32 R4, -RZ, R219.H0_H0 ;  /* 0x200000dbff047230 */ /* 0x008fca0000004100 */
[----:B------:R-:W-:-:S04]  /*3040*/  FMUL R4, R4, R16 ;  /* 0x0000001004047220 */ /* 0x000fc80000400000 */
[----:B--2---:R-:W-:Y:S01]  /*3050*/  FFMA R7, R15, R2, R4 ;  /* 0x000000020f077223 */ /* 0x004fe20000000004 */
[----:B------:R-:W-:-:S04]  /*3060*/  LEA R4, P2, R6, UR4, 0x1 ;  /* 0x0000000406047c11 */ /* 0x000fc8000f8408ff */
[----:B------:R-:W-:Y:S02]  /*3070*/  LEA.HI.X R5, R6, UR5, R14, 0x1, P2 ;  /* 0x0000000506057c11 */ /* 0x000fe400090f0c0e */
[----:B------:R-:W-:-:S05]  /*3080*/  F2FP.F16.F32.PACK_AB R6, RZ, R7 ;  /* 0x00000007ff06723e */ /* 0x000fca00000000ff */
[----:B------:R0:W-:Y:S02]  /*3090*/  @P1 STG.E.U16 desc[UR36][R4.64], R6 ;  /* 0x0000000604001986 */ /* 0x0001e4000c101524 */
[----:B0-----:R-:W-:-:S04]  /*30a0*/  IMAD.WIDE.U32 R6, R20, R10, R22 ;  /* 0x0000000a14067225 */ /* 0x001fc800078e0016 */
[----:B------:R-:W-:Y:S02]  /*30b0*/  IMAD.IADD R7, R224, 0x1, R7 ;  /* 0x00000001e0077824 */ /* 0x000fe400078e0207 */
[----:B------:R-:W-:-:S04]  /*30c0*/  IMAD.WIDE.U32 R6, R227, R218, R6 ;  /* 0x000000dae3067225 */ /* 0x000fc800078e0006 */
[----:B------:R-:W-:Y:S01]  /*30d0*/  IMAD.IADD R7, R226, 0x1, R7 ;  /* 0x00000001e2077824 */ /* 0x000fe200078e0207 */
[----:B------:R-:W-:-:S04]  /*30e0*/  LEA R14, P1, R6, R8, 0x1 ;  /* 0x00000008060e7211 */ /* 0x000fc800078208ff */
[----:B------:R-:W-:Y:S02]  /*30f0*/  LEA.HI.X R15, R6, R9, R7, 0x1, P1 ;  /* 0x00000009060f7211 */ /* 0x000fe400008f0c07 */
[----:B------:R-:W-:-:S13]  /*3100*/  ISETP.GT.AND P1, PT, R0, RZ, P4 ;  /* 0x000000ff0000720c */ /* 0x000fda0002724270 */
[----:B------:R-:W-:Y:S05]  /*3110*/  @!P1 BRA `(.L_x_36) ;  /* 0x0000000000049947 */ /* 0x000fea0003800000 */
[----:B------:R0:W5:Y:S02]  /*3120*/  LDG.E.LTC128B.U16 R219, desc[UR36][R14.64+0x2] ;  /* 0x000002240edb7981 */ /* 0x000164000c1e1520 */
.L_x_36:
[----:B------:R-:W-:Y:S05]  /*3130*/  BSYNC B1 ;  /* 0x0000000000017941 */ /* 0x000fea0003800000 */
.L_x_35:
[----:B------:R-:W2:Y:S01]  /*3140*/  LDL.LU R7, [R1+0x44] ;  /* 0x0000440001077983 */ /* 0x000ea20000300800 */
[----:B-----5:R-:W-:Y:S01]  /*3150*/  HADD2.F32 R6, -RZ, R219.H0_H0 ;  /* 0x200000dbff067230 */ /* 0x020fe20000004100 */
[C---:B------:R-:W-:Y:S01]  /*3160*/  SHF.L.U64.HI R223, R10.reuse, 0x3, R11 ;  /* 0x000000030adf7819 */ /* 0x040fe2000001020b */
[----:B------:R-:W-:Y:S01]  /*3170*/  IMAD.SHL.U32 R222, R10, 0x8, RZ ;  /* 0x000000080ade7824 */ /* 0x000fe200078e00ff */
[----:B------:R-:W3:Y:S02]  /*3180*/  LDL.LU R225, [R1+0x48] ;  /* 0x0000480001e17983 */ /* 0x000ee40000300800 */
[----:B------:R-:W-:-:S04]  /*3190*/  FMUL R6, R6, R16 ;  /* 0x0000001006067220 */ /* 0x000fc80000400000 */
[----:B--2---:R-:W-:-:S05]  /*31a0*/  FFMA R6, R7, R2, R6 ;  /* 0x0000000207067223 */ /* 0x004fca0000000006 */
[----:B------:R-:W-:-:S05]  /*31b0*/  F2FP.F16.F32.PACK_AB R6, RZ, R6 ;  /* 0x00000006ff06723e */ /* 0x000fca00000000ff */
[----:B------:R1:W-:Y:S01]  /*31c0*/  @P1 STG.E.U16 desc[UR36][R4.64+0x2], R6 ;  /* 0x0000020604001986 */ /* 0x0003e2000c101524 */
[----:B------:R-:W-:Y:S01]  /*31d0*/  ISETP.GT.AND P1, PT, R0, 0x8, P0 ;  /* 0x000000080000780c */ /* 0x000fe20000724270 */
[----:B-1----:R-:W-:-:S04]  /*31e0*/  IMAD.WIDE.U32 R6, R20, R10, R222 ;  /* 0x0000000a14067225 */ /* 0x002fc800078e00de */
[----:B------:R-:W-:Y:S01]  /*31f0*/  IMAD.IADD R224, R224, 0x1, R7 ;  /* 0x00000001e0e07824 */ /* 0x000fe200078e0207 */
[----:B------:R-:W-:-:S05]  /*3200*/  IADD3 R7, P2, R220, R6, RZ ;  /* 0x00000006dc077210 */ /* 0x000fca0007f5e0ff */
[----:B------:R-:W-:Y:S01]  /*3210*/  IMAD.X R13, R224, 0x1, R217, P2 ;  /* 0x00000001e00d7824 */ /* 0x000fe200010e06d9 */
[----:B------:R-:W-:-:S04]  /*3220*/  LEA R12, P2, R7, R8, 0x1 ;  /* 0x00000008070c7211 */ /* 0x000fc800078408ff */
[----:B------:R-:W-:-:S05]  /*3230*/  LEA.HI.X R13, R7, R9, R13, 0x1, P2 ;  /* 0x00000009070d7211 */ /* 0x000fca00010f0c0d */
[----:B------:R-:W2:Y:S01]  /*3240*/  @P1 LDG.E.LTC128B.U16 R219, desc[UR36][R12.64] ;  /* 0x000000240cdb1981 */ /* 0x000ea2000c1e1520 */
[----:B------:R-:W-:Y:S01]  /*3250*/  IADD3 R6, P2, R22, R6, RZ ;  /* 0x0000000616067210 */ /* 0x000fe20007f5e0ff */
[----:B------:R-:W-:Y:S04]  /*3260*/  BSSY B1, `(.L_x_37) ;  /* 0x0000015000017945 */ /* 0x000fe80003800000 */
[----:B------:R-:W-:Y:S02]  /*3270*/  IMAD.X R7, R23, 0x1, R224, P2 ;  /* 0x0000000117077824 */ /* 0x000fe400010e06e0 */
[----:B------:R-:W-:-:S04]  /*3280*/  IMAD.WIDE.U32 R6, R227, R218, R6 ;  /* 0x000000dae3067225 */ /* 0x000fc800078e0006 */
[----:B------:R-:W-:Y:S02]  /*3290*/  IMAD.IADD R7, R226, 0x1, R7 ;  /* 0x00000001e2077824 */ /* 0x000fe400078e0207 */
[----:B------:R-:W-:-:S05]  /*32a0*/  IMAD.SHL.U32 R227, R18, 0x10, RZ ;  /* 0x0000001012e37824 */ /* 0x000fca00078e00ff */
[----:B------:R1:W-:Y:S01]  /*32b0*/  STL [R1+0x44], R227 ;  /* 0x000044e301007387 */ /* 0x0003e20000100800 */
[----:B--2---:R-:W-:-:S05]  /*32c0*/  HADD2.F32 R12, -RZ, R219.H0_H0 ;  /* 0x200000dbff0c7230 */ /* 0x004fca0000004100 */
[----:B------:R-:W-:-:S04]  /*32d0*/  FMUL R12, R12, R16 ;  /* 0x000000100c0c7220 */ /* 0x000fc80000400000 */
[----:B---3--:R-:W-:Y:S01]  /*32e0*/  FFMA R224, R225, R2, R12 ;  /* 0x00000002e1e07223 */ /* 0x008fe2000000000c */
[----:B------:R-:W-:Y:S02]  /*32f0*/  LEA R12, P2, R6, R8, 0x1 ;  /* 0x00000008060c7211 */ /* 0x000fe400078408ff */
[----:B------:R-:W-:Y:S02]  /*3300*/  SHF.L.U64.HI R225, R18, 0x4, R19 ;  /* 0x0000000412e17819 */ /* 0x000fe40000010213 */
[----:B------:R-:W-:Y:S02]  /*3310*/  LEA.HI.X R13, R6, R9, R7, 0x1, P2 ;  /* 0x00000009060d7211 */ /* 0x000fe400010f0c07 */
[----:B------:R-:W-:Y:S01]  /*3320*/  F2FP.F16.F32.PACK_AB R7, RZ, R224 ;  /* 0x000000e0ff07723e */ /* 0x000fe200000000ff */
[----:B------:R1:W-:Y:S01]  /*3330*/  STL [R1+0x40], R225 ;  /* 0x000040e101007387 */ /* 0x0003e20000100800 */
[----:B------:R-:W-:Y:S02]  /*3340*/  IADD3 R6, P3, R227, R4, RZ ;  /* 0x00000004e3067210 */ /* 0x000fe40007f7e0ff */
[----:B------:R-:W-:-:S02]  /*3350*/  PRMT R224, R7, 0x7610, R224 ;  /* 0x0000761007e07816 */ /* 0x000fc400000000e0 */
[----:B------:R-:W-:Y:S01]  /*3360*/  ISETP.GT.AND P2, PT, R0, 0x8, P4 ;  /* 0x000000080000780c */ /* 0x000fe20002744270 */
[----:B------:R-:W-:-:S05]  /*3370*/  IMAD.X R7, R225, 0x1, R5, P3 ;  /* 0x00000001e1077824 */ /* 0x000fca00018e0605 */
[----:B------:R1:W-:Y:S07]  /*3380*/  @P1 STG.E.U16 desc[UR36][R6.64], R224 ;  /* 0x000000e006001986 */ /* 0x0003ee000c101524 */
[----:B------:R-:W-:Y:S05]  /*3390*/  @!P2 BRA `(.L_x_38) ;  /* 0x000000000004a947 */ /* 0x000fea0003800000 */
[----:B------:R2:W5:Y:S02]  /*33a0*/  LDG.E.LTC128B.U16 R219, desc[UR36][R12.64+0x2] ;  /* 0x000002240cdb7981 */ /* 0x000564000c1e1520 */
.L_x_38:
[----:B------:R-:W-:Y:S05]  /*33b0*/  BSYNC B1 ;  /* 0x0000000000017941 */ /* 0x000fea0003800000 */
.L_x_37:
[----:B-1----:R-:W3:Y:S01]  /*33c0*/  LDL.LU R225, [R1+0x4c] ;  /* 0x00004c0001e17983 */ /* 0x002ee20000300800 */
[----:B-----5:R-:W-:Y:S01]  /*33d0*/  HADD2.F32 R224, -RZ, R219.H0_H0 ;  /* 0x200000dbffe07230 */ /* 0x020fe20000004100 */
[----:B------:R-:W-:Y:S01]  /*33e0*/  ISETP.GT.AND P3, PT, R3, 0x8, PT ;  /* 0x000000080300780c */ /* 0x000fe20003f64270 */
[----:B------:R-:W-:Y:S01]  /*33f0*/  BSSY B1, `(.L_x_39) ;  /* 0x000000a000017945 */ /* 0x000fe20003800000 */
[----:B------:R-:W-:Y:S02]  /*3400*/  LOP3.LUT R17, R17, 0xfffffffb, RZ, 0xc0, !PT ;  /* 0xfffffffb11117812 */ /* 0x000fe400078ec0ff */
[----:B------:R-:W-:Y:S01]  /*3410*/  FMUL R224, R224, R16 ;  /* 0x00000010e0e07220 */ /* 0x000fe20000400000 */
[----:B------:R-:W-:-:S08]  /*3420*/  ISETP.GT.AND P1, PT, R0, RZ, P3 ;  /* 0x000000ff0000720c */ /* 0x000fd00001f24270 */
[----:B------:R-:W-:Y:S01]  /*3430*/  @P3 LOP3.LUT R17, R17, 0x4, RZ, 0xfc, !PT ;  /* 0x0000000411113812 */ /* 0x000fe200078efcff */
[----:B---3--:R-:W-:-:S05]  /*3440*/  FFMA R224, R225, R2, R224 ;  /* 0x00000002e1e07223 */ /* 0x008fca00000000e0 */
[----:B------:R-:W-:-:S05]  /*3450*/  F2FP.F16.F32.PACK_AB R224, RZ, R224 ;  /* 0x000000e0ffe0723e */ /* 0x000fca00000000ff */
[----:B------:R1:W-:Y:S01]  /*3460*/  @P2 STG.E.U16 desc[UR36][R6.64+0x2], R224 ;  /* 0x000002e006002986 */ /* 0x0003e2000c101524 */
[----:B------:R-:W-:Y:S05]  /*3470*/  @!P1 BRA `(.L_x_40) ;  /* 0x0000000000049947 */ /* 0x000fea0003800000 */
[----:B------:R3:W5:Y:S02]  /*3480*/  LDG.E.LTC128B.U16 R219, desc[UR36][R14.64+0x10] ;  /* 0x000010240edb7981 */ /* 0x000764000c1e1520 */
.L_x_40:
[----:B------:R-:W-:Y:S05]  /*3490*/  BSYNC B1 ;  /* 0x0000000000017941 */ /* 0x000fea0003800000 */
.L_x_39:
[----:B------:R-:W4:Y:S01]  /*34a0*/  LDL.LU R225, [R1+0x50] ;  /* 0x0000500001e17983 */ /* 0x000f220000300800 */
[----:B-1---5:R-:W-:Y:S01]  /*34b0*/  HADD2.F32 R224, -RZ, R219.H0_H0 ;  /* 0x200000dbffe07230 */ /* 0x022fe20000004100 */
[----:B------:R-:W-:Y:S01]  /*34c0*/  ISETP.GT.AND P6, PT, R3, 0x9, PT ;  /* 0x000000090300780c */ /* 0x000fe20003fc4270 */
[----:B------:R-:W-:Y:S01]  /*34d0*/  BSSY B1, `(.L_x_41) ;  /* 0x000000a000017945 */ /* 0x000fe20003800000 */
[----:B------:R-:W-:Y:S02]  /*34e0*/  LOP3.LUT R17, R17, 0xfffffffe, RZ, 0xc0, !PT ;  /* 0xfffffffe11117812 */ /* 0x000fe400078ec0ff */
[----:B------:R-:W-:Y:S01]  /*34f0*/  FMUL R224, R224, R16 ;  /* 0x00000010e0e07220 */ /* 0x000fe20000400000 */
[----:B------:R-:W-:-:S08]  /*3500*/  ISETP.GT.AND P2, PT, R0, RZ, P6 ;  /* 0x000000ff0000720c */ /* 0x000fd00003744270 */
[----:B------:R-:W-:Y:S01]  /*3510*/  @P6 LOP3.LUT R17, R17, 0x1, RZ, 0xfc, !PT ;  /* 0x0000000111116812 */ /* 0x000fe200078efcff */
[----:B----4-:R-:W-:-:S05]  /*3520*/  FFMA R224, R225, R2, R224 ;  /* 0x00000002e1e07223 */ /* 0x010fca00000000e0 */
[----:B------:R-:W-:-:S05]  /*3530*/  F2FP.F16.F32.PACK_AB R224, RZ, R224 ;  /* 0x000000e0ffe0723e */ /* 0x000fca00000000ff */
[----:B------:R1:W-:Y:S01]  /*3540*/  @P1 STG.E.U16 desc[UR36][R4.64+0x10], R224 ;  /* 0x000010e004001986 */ /* 0x0003e2000c101524 */
[----:B------:R-:W-:Y:S05]  /*3550*/  @!P2 BRA `(.L_x_42) ;  /* 0x000000000004a947 */ /* 0x000fea0003800000 */
[----:B------:R4:W5:Y:S02]  /*3560*/  LDG.E.LTC128B.U16 R219, desc[UR36][R14.64+0x12] ;  /* 0x000012240edb7981 */ /* 0x000964000c1e1520 */
.L_x_42:
[----:B------:R-:W-:Y:S05]  /*3570*/  BSYNC B1 ;  /* 0x0000000000017941 */ /* 0x000fea0003800000 */
.L_x_41:
[----:B------:R-:W2:Y:S01]  /*3580*/  LDL.LU R225, [R1+0x54] ;  /* 0x0000540001e17983 */ /* 0x000ea20000300800 */
[----:B-1---5:R-:W-:Y:S01]  /*3590*/  HADD2.F32 R224, -RZ, R219.H0_H0 ;  /* 0x200000dbffe07230 */ /* 0x022fe20000004100 */
[----:B------:R-:W-:Y:S01]  /*35a0*/  ISETP.GT.AND P1, PT, R0, 0x8, P3 ;  /* 0x000000080000780c */ /* 0x000fe20001f24270 */
[----:B------:R-:W-:Y:S03]  /*35b0*/  BSSY B1, `(.L_x_43) ;  /* 0x0000007000017945 */ /* 0x000fe60003800000 */
[----:B------:R-:W-:-:S04]  /*35c0*/  FMUL R224, R224, R16 ;  /* 0x00000010e0e07220 */ /* 0x000fc80000400000 */
[----:B--2---:R-:W-:-:S05]  /*35d0*/  FFMA R224, R225, R2, R224 ;  /* 0x00000002e1e07223 */ /* 0x004fca00000000e0 */
[----:B------:R-:W-:-:S05]  /*35e0*/  F2FP.F16.F32.PACK_AB R224, RZ, R224 ;  /* 0x000000e0ffe0723e */ /* 0x000fca00000000ff */
[----:B------:R1:W-:Y:S01]  /*35f0*/  @P2 STG.E.U16 desc[UR36][R4.64+0x12], R224 ;  /* 0x000012e004002986 */ /* 0x0003e2000c101524 */
[----:B------:R-:W-:Y:S05]  /*3600*/  @!P1 BRA `(.L_x_44) ;  /* 0x0000000000049947 */ /* 0x000fea0003800000 */
[----:B------:R2:W5:Y:S02]  /*3610*/  LDG.E.LTC128B.U16 R219, desc[UR36][R12.64+0x10] ;  /* 0x000010240cdb7981 */ /* 0x000564000c1e1520 */
.L_x_44:
[----:B------:R-:W-:Y:S05]  /*3620*/  BSYNC B1 ;  /* 0x0000000000017941 */ /* 0x000fea0003800000 */
.L_x_43:
[----:B------:R-:W3:Y:S01]  /*3630*/  LDL.LU R225, [R1+0x58] ;  /* 0x0000580001e17983 */ /* 0x000ee20000300800 */
[----:B-1---5:R-:W-:Y:S01]  /*3640*/  HADD2.F32 R224, -RZ, R219.H0_H0 ;  /* 0x200000dbffe07230 */ /* 0x022fe20000004100 */
[----:B------:R-:W-:Y:S01]  /*3650*/  ISETP.GT.AND P2, PT, R0, 0x8, P6 ;  /* 0x000000080000780c */ /* 0x000fe20003744270 */
[----:B------:R-:W-:Y:S03]  /*3660*/  BSSY B1, `(.L_x_45) ;  /* 0x0000007000017945 */ /* 0x000fe60003800000 */
[----:B------:R-:W-:-:S04]  /*3670*/  FMUL R224, R224, R16 ;  /* 0x00000010e0e07220 */ /* 0x000fc80000400000 */
[----:B---3--:R-:W-:-:S05]  /*3680*/  FFMA R224, R225, R2, R224 ;  /* 0x00000002e1e07223 */ /* 0x008fca00000000e0 */
[----:B------:R-:W-:-:S05]  /*3690*/  F2FP.F16.F32.PACK_AB R224, RZ, R224 ;  /* 0x000000e0ffe0723e */ /* 0x000fca00000000ff */
[----:B------:R1:W-:Y:S01]  /*36a0*/  @P1 STG.E.U16 desc[UR36][R6.64+0x10], R224 ;  /* 0x000010e006001986 */ /* 0x0003e2000c101524 */
[----:B------:R-:W-:Y:S05]  /*36b0*/  @!P2 BRA `(.L_x_46) ;  /* 0x000000000004a947 */ /* 0x000fea0003800000 */
[----:B------:R3:W5:Y:S02]  /*36c0*/  LDG.E.LTC128B.U16 R219, desc[UR36][R12.64+0x12] ;  /* 0x000012240cdb7981 */ /* 0x000764000c1e1520 */
.L_x_46:
[----:B------:R-:W-:Y:S05]  /*36d0*/  BSYNC B1 ;  /* 0x0000000000017941 */ /* 0x000fea0003800000 */
.L_x_45:
[----:B------:R-:W2:Y:S01]  /*36e0*/  LDL.LU R225, [R1+0x5c] ;  /* 0x00005c0001e17983 */ /* 0x000ea20000300800 */
[----:B-1---5:R-:W-:Y:S01]  /*36f0*/  HADD2.F32 R224, -RZ, R219.H0_H0 ;  /* 0x200000dbffe07230 */ /* 0x022fe20000004100 */
[----:B------:R-:W-:Y:S01]  /*3700*/  ISETP.GT.AND P4, PT, R3, 0x10, PT ;  /* 0x000000100300780c */ /* 0x000fe20003f84270 */
[----:B------:R-:W-:Y:S01]  /*3710*/  BSSY B1, `(.L_x_47) ;  /* 0x0000009000017945 */ /* 0x000fe20003800000 */
[----:B------:R-:W-:Y:S02]  /*3720*/  PRMT R227, R219, 0x7610, R227 ;  /* 0x00007610dbe37816 */ /* 0x000fe400000000e3 */
[----:B------:R-:W-:Y:S01]  /*3730*/  FMUL R224, R224, R16 ;  /* 0x00000010e0e07220 */ /* 0x000fe20000400000 */
[----:B------:R-:W-:-:S03]  /*3740*/  ISETP.GT.AND P1, PT, R0, RZ, P4 ;  /* 0x000000ff0000720c */ /* 0x000fc60002724270 */
[----:B--2---:R-:W-:-:S05]  /*3750*/  FFMA R224, R225, R2, R224 ;  /* 0x00000002e1e07223 */ /* 0x004fca00000000e0 */
[----:B------:R-:W-:-:S05]  /*3760*/  F2FP.F16.F32.PACK_AB R224, RZ, R224 ;  /* 0x000000e0ffe0723e */ /* 0x000fca00000000ff */
[----:B------:R1:W-:Y:S01]  /*3770*/  @P2 STG.E.U16 desc[UR36][R6.64+0x12], R224 ;  /* 0x000012e006002986 */ /* 0x0003e2000c101524 */
[----:B------:R-:W-:Y:S05]  /*3780*/  @!P1 BRA `(.L_x_48) ;  /* 0x0000000000049947 */ /* 0x000fea0003800000 */
[----:B------:R2:W5:Y:S02]  /*3790*/  LDG.E.LTC128B.U16 R227, desc[UR36][R14.64+0x20] ;  /* 0x000020240ee37981 */ /* 0x000564000c1e1520 */
.L_x_48:
[----:B------:R-:W-:Y:S05]  /*37a0*/  BSYNC B1 ;  /* 0x0000000000017941 */ /* 0x000fea0003800000 */
.L_x_47:
[----:B-1----:R-:W3:Y:S01]  /*37b0*/  LDL.LU R224, [R1+0x60] ;  /* 0x0000600001e07983 */ /* 0x002ee20000300800 */
[----:B-----5:R-:W-:-:S05]  /*37c0*/  HADD2.F32 R219, -RZ, R227.H0_H0 ;  /* 0x200000e3ffdb7230 */ /* 0x020fca0000004100 */
[----:B------:R-:W-:-:S04]  /*37d0*/  FMUL R219, R219, R16 ;  /* 0x00000010dbdb7220 */ /* 0x000fc80000400000 */
[----:B---3--:R-:W-:-:S05]  /*37e0*/  FFMA R219, R224, R2, R219 ;  /* 0x00000002e0db7223 */ /* 0x008fca00000000db */
[----:B------:R-:W-:-:S05]  /*37f0*/  F2FP.F16.F32.PACK_AB R219, RZ, R219 ;  /* 0x000000dbffdb723e */ /* 0x000fca00000000ff */
[----:B------:R1:W-:Y:S02]  /*3800*/  @P1 STG.E.U16 desc[UR36][R4.64+0x20], R219 ;  /* 0x000020db04001986 */ /* 0x0003e4000c101524 */
[----:B-1----:R-:W-:-:S05]  /*3810*/  IADD3 R219, P1, R20, 0x80, RZ ;  /* 0x0000008014db7810 */ /* 0x002fca0007f3e0ff */
[----:B------:R-:W-:Y:S02]  /*3820*/  IMAD.X R20, RZ, RZ, R21, P1 ;  /* 0x000000ffff147224 */ /* 0x000fe400008e0615 */
[----:B------:R-:W-:-:S04]  /*3830*/  IMAD.WIDE.U32 R228, R219, R10, R222 ;  /* 0x0000000adbe47225 */ /* 0x000fc800078e00de */
[-C--:B------:R-:W-:Y:S02]  /*3840*/  IMAD R20, R20, R10.reuse, RZ ;  /* 0x0000000a14147224 */ /* 0x080fe400078e02ff */
[----:B------:R-:W-:-:S04]  /*3850*/  IMAD.WIDE.U32 R222, R219, R10, R216 ;  /* 0x0000000adbde7225 */ /* 0x000fc800078e00d8 */
[C---:B------:R-:W-:Y:S02]  /*3860*/  IMAD R221, R219.reuse, R11, R20 ;  /* 0x0000000bdbdd7224 */ /* 0x040fe400078e0214 */
[----:B------:R-:W-:Y:S02]  /*3870*/  IMAD.WIDE.U32 R20, R219, R10, R22 ;  /* 0x0000000adb147225 */ /* 0x000fe400078e0016 */
[----:B------:R-:W3:Y:S01]  /*3880*/  LDL.LU R219, [R1+0x8c] ;  /* 0x00008c0001db7983 */ /* 0x000ee20000300800 */
[----:B------:R-:W-:Y:S01]  /*3890*/  LEA R224, P1, R222, R8, 0x1 ;  /* 0x00000008dee07211 */ /* 0x000fe200078208ff */
[----:B------:R-:W-:Y:S01]  /*38a0*/  IMAD.IADD R11, R221, 0x1, R21 ;  /* 0x00000001dd0b7824 */ /* 0x000fe200078e0215 */
[----:B------:R-:W-:Y:S01]  /*38b0*/  ISETP.GT.AND P3, PT, R3, 0x11, PT ;  /* 0x000000110300780c */ /* 0x000fe20003f64270 */
[----:B------:R-:W-:Y:S01]  /*38c0*/  IMAD.MOV.U32 R10, RZ, RZ, R20 ;  /* 0x000000ffff0a7224 */ /* 0x000fe200078e0014 */
[----:B------:R-:W-:Y:S01]  /*38d0*/  BSSY B1, `(.L_x_49) ;  /* 0x0000016000017945 */ /* 0x000fe20003800000 */
[----:B------:R-:W-:-:S02]  /*38e0*/  IMAD.IADD R216, R221, 0x1, R229 ;  /* 0x00000001ddd87824 */ /* 0x000fc400078e02e5 */
[----:B---3--:R-:W-:-:S04]  /*38f0*/  IMAD.WIDE.U32 R20, R219, R218, R10 ;  /* 0x000000dadb147225 */ /* 0x008fc800078e000a */
[----:B------:R-:W-:Y:S02]  /*3900*/  IMAD.IADD R10, R223, 0x1, R221 ;  /* 0x00000001df0a7824 */ /* 0x000fe400078e02dd */
[----:B------:R-:W-:-:S03]  /*3910*/  IMAD.IADD R11, R226, 0x1, R21 ;  /* 0x00000001e20b7824 */ /* 0x000fc600078e0215 */
[----:B------:R-:W-:Y:S02]  /*3920*/  LEA.HI.X R225, R222, R9, R10, 0x1, P1 ;  /* 0x00000009dee17211 */ /* 0x000fe400008f0c0a */
[----:B------:R-:W-:-:S04]  /*3930*/  LEA R10, P1, R20, R8, 0x1 ;  /* 0x00000008140a7211 */ /* 0x000fc800078208ff */
[----:B------:R-:W-:Y:S02]  /*3940*/  LEA.HI.X R11, R20, R9, R11, 0x1, P1 ;  /* 0x00000009140b7211 */ /* 0x000fe400008f0c0b */
[----:B------:R-:W-:-:S05]  /*3950*/  IADD3 R20, P1, R22, R228, RZ ;  /* 0x000000e416147210 */ /* 0x000fca0007f3e0ff */
[----:B------:R-:W-:Y:S01]  /*3960*/  IMAD.X R21, R23, 0x1, R216, P1 ;  /* 0x0000000117157824 */ /* 0x000fe200008e06d8 */
[----:B------:R-:W-:Y:S01]  /*3970*/  IADD3 R220, P1, R220, R228, RZ ;  /* 0x000000e4dcdc7210 */ /* 0x000fe20007f3e0ff */
[----:B------:R-:W-:Y:S01]  /*3980*/  IMAD.WIDE.U32 R218, R219, R218, R20 ;  /* 0x000000dadbda7225 */ /* 0x000fe200078e0014 */
[----:B------:R-:W-:-:S03]  /*3990*/  PRMT R20, R227, 0x7610, R20 ;  /* 0x00007610e3147816 */ /* 0x000fc60000000014 */
[----:B------:R-:W-:Y:S01]  /*39a0*/  IMAD.X R217, R216, 0x1, R217, P1 ;  /* 0x00000001d8d97824 */ /* 0x000fe200008e06d9 */
[----:B------:R-:W-:Y:S01]  /*39b0*/  LEA R216, P1, R220, R8, 0x1 ;  /* 0x00000008dcd87211 */ /* 0x000fe200078208ff */
[----:B------:R-:W-:-:S03]  /*39c0*/  IMAD.IADD R226, R226, 0x1, R219 ;  /* 0x00000001e2e27824 */ /* 0x000fc600078e02db */
[----:B------:R-:W-:Y:S02]  /*39d0*/  LEA.HI.X R217, R220, R9, R217, 0x1, P1 ;  /* 0x00000009dcd97211 */ /* 0x000fe400008f0cd9 */
[----:B------:R-:W-:-:S04]  /*39e0*/  LEA R8, P1, R218, R8, 0x1 ;  /* 0x00000008da087211 */ /* 0x000fc800078208ff */
[----:B------:R-:W-:Y:S02]  /*39f0*/  LEA.HI.X R9, R218, R9, R226, 0x1, P1 ;  /* 0x00000009da097211 */ /* 0x000fe400008f0ce2 */
[----:B------:R-:W-:-:S13]  /*3a00*/  ISETP.GT.AND P1, PT, R0, RZ, P3 ;  /* 0x000000ff0000720c */ /* 0x000fda0001f24270 */
[----:B------:R-:W-:Y:S05]  /*3a10*/  @!P1 BRA `(.L_x_50) ;  /* 0x0000000000049947 */ /* 0x000fea0003800000 */
[----:B------:R1:W5:Y:S02]  /*3a20*/  LDG.E.LTC128B.U16 R20, desc[UR36][R14.64+0x22] ;  /* 0x000022240e147981 */ /* 0x000364000c1e1520 */
.L_x_50:
[----:B------:R-:W-:Y:S05]  /*3a30*/  BSYNC B1 ;  /* 0x0000000000017941 */ /* 0x000fea0003800000 */
.L_x_49:
[----:B------:R-:W3:Y:S01]  /*3a40*/  LDL.LU R22, [R1+0x64] ;  /* 0x0000640001167983 */ /* 0x000ee20000300800 */
[----:B-----5:R-:W-:Y:S01]  /*3a50*/  HADD2.F32 R21, -RZ, R20.H0_H0 ;  /* 0x20000014ff157230 */ /* 0x020fe20000004100 */
[----:B------:R-:W-:Y:S04]  /*3a60*/  BSSY B1, `(.L_x_51) ;  /* 0x0000008000017945 */ /* 0x000fe80003800000 */
[----:B------:R-:W-:-:S04]  /*3a70*/  FMUL R21, R21, R16 ;  /* 0x0000001015157220 */ /* 0x000fc80000400000 */
[----:B---3--:R-:W-:-:S05]  /*3a80*/  FFMA R21, R22, R2, R21 ;  /* 0x0000000216157223 */ /* 0x008fca0000000015 */
[----:B------:R-:W-:-:S05]  /*3a90*/  F2FP.F16.F32.PACK_AB R21, RZ, R21 ;  /* 0x00000015ff15723e */ /* 0x000fca00000000ff */
[----:B------:R3:W-:Y:S01]  /*3aa0*/  @P1 STG.E.U16 desc[UR36][R4.64+0x22], R21 ;  /* 0x0000221504001986 */ /* 0x0007e2000c101524 */
[----:B------:R-:W-:-:S13]  /*3ab0*/  ISETP.GT.AND P1, PT, R0, 0x8, P4 ;  /* 0x000000080000780c */ /* 0x000fda0002724270 */
[----:B---3--:R-:W-:Y:S05]  /*3ac0*/  @!P1 BRA `(.L_x_52) ;  /* 0x0000000000049947 */ /* 0x008fea0003800000 */
[----:B------:R3:W5:Y:S02]  /*3ad0*/  LDG.E.LTC128B.U16 R20, desc[UR36][R12.64+0x20] ;  /* 0x000020240c147981 */ /* 0x000764000c1e1520 */
.L_x_52:
[----:B------:R-:W-:Y:S05]  /*3ae0*/  BSYNC B1 ;  /* 0x0000000000017941 */ /* 0x000fea0003800000 */
.L_x_51:
[----:B------:R-:W2:Y:S01]  /*3af0*/  LDL.LU R22, [R1+0x68] ;  /* 0x0000680001167983 */ /* 0x000ea20000300800 */
[----:B-----5:R-:W-:Y:S01]  /*3b00*/  HADD2.F32 R21, -RZ, R20.H0_H0 ;  /* 0x20000014ff157230 */ /* 0x020fe20000004100 */
[----:B------:R-:W-:Y:S04]  /*3b10*/  BSSY B1, `(.L_x_53) ;  /* 0x0000008000017945 */ /* 0x000fe80003800000 */
[----:B------:R-:W-:-:S04]  /*3b20*/  FMUL R21, R21, R16 ;  /* 0x0000001015157220 */ /* 0x000fc80000400000 */
[----:B--2---:R-:W-:-:S05]  /*3b30*/  FFMA R21, R22, R2, R21 ;  /* 0x0000000216157223 */ /* 0x004fca0000000015 */
[----:B------:R-:W-:-:S05]  /*3b40*/  F2FP.F16.F32.PACK_AB R21, RZ, R21 ;  /* 0x00000015ff15723e */ /* 0x000fca00000000ff */
[----:B------:R2:W-:Y:S01]  /*3b50*/  @P1 STG.E.U16 desc[UR36][R6.64+0x20], R21 ;  /* 0x0000201506001986 */ /* 0x0005e2000c101524 */
[----:B------:R-:W-:-:S13]  /*3b60*/  ISETP.GT.AND P1, PT, R0, 0x8, P3 ;  /* 0x000000080000780c */ /* 0x000fda0001f24270 */
[----:B--2---:R-:W-:Y:S05]  /*3b70*/  @!P1 BRA `(.L_x_54) ;  /* 0x0000000000049947 */ /* 0x004fea0003800000 */
[----:B------:R2:W5:Y:S02]  /*3b80*/  LDG.E.LTC128B.U16 R20, desc[UR36][R12.64+0x22] ;  /* 0x000022240c147981 */ /* 0x000564000c1e1520 */
.L_x_54:
[----:B------:R-:W-:Y:S05]  /*3b90*/  BSYNC B1 ;  /* 0x0000000000017941 */ /* 0x000fea0003800000 */
.L_x_53:
[----:B------:R-:W3:Y:S01]  /*3ba0*/  LDL.LU R22, [R1+0x6c] ;  /* 0x00006c0001167983 */ /* 0x000ee20000300800 */
[----:B-----5:R-:W-:Y:S01]  /*3bb0*/  HADD2.F32 R21, -RZ, R20.H0_H0 ;  /* 0x20000014ff157230 */ /* 0x020fe20000004100 */
[----:B------:R-:W-:Y:S01]  /*3bc0*/  ISETP.GT.AND P2, PT, R3, 0x18, PT ;  /* 0x000000180300780c */ /* 0x000fe20003f44270 */
[----:B------:R-:W-:Y:S03]  /*3bd0*/  BSSY B1, `(.L_x_55) ;  /* 0x0000008000017945 */ /* 0x000fe60003800000 */
[----:B------:R-:W-:-:S04]  /*3be0*/  FMUL R21, R21, R16 ;  /* 0x0000001015157220 */ /* 0x000fc80000400000 */
[----:B---3--:R-:W-:-:S05]  /*3bf0*/  FFMA R21, R22, R2, R21 ;  /* 0x0000000216157223 */ /* 0x008fca0000000015 */
[----:B------:R-:W-:-:S05]  /*3c00*/  F2FP.F16.F32.PACK_AB R21, RZ, R21 ;  /* 0x00000015ff15723e */ /* 0x000fca00000000ff */
[----:B------:R3:W-:Y:S01]  /*3c10*/  @P1 STG.E.U16 desc[UR36][R6.64+0x22], R21 ;  /* 0x0000221506001986 */ /* 0x0007e2000c101524 */
[----:B------:R-:W-:-:S13]  /*3c20*/  ISETP.GT.AND P1, PT, R0, RZ, P2 ;  /* 0x000000ff0000720c */ /* 0x000fda0001724270 */
[----:B---3--:R-:W-:Y:S05]  /*3c30*/  @!P1 BRA `(.L_x_56) ;  /* 0x0000000000049947 */ /* 0x008fea0003800000 */
[----:B------:R3:W5:Y:S02]  /*3c40*/  LDG.E.LTC128B.U16 R20, desc[UR36][R14.64+0x30] ;  /* 0x000030240e147981 */ /* 0x000764000c1e1520 */
.L_x_56:
[----:B------:R-:W-:Y:S05]  /*3c50*/  BSYNC B1 ;  /* 0x0000000000017941 */ /* 0x000fea0003800000 */
.L_x_55:
[----:B------:R-:W2:Y:S01]  /*3c60*/  LDL.LU R22, [R1+0x70] ;  /* 0x0000700001167983 */ /* 0x000ea20000300800 */
[----:B-----5:R-:W-:Y:S01]  /*3c70*/  HADD2.F32 R21, -RZ, R20.H0_H0 ;  /* 0x20000014ff157230 */ /* 0x020fe20000004100 */
[----:B------:R-:W-:Y:S04]  /*3c80*/  BSSY B1, `(.L_x_57) ;  /* 0x0000009000017945 */ /* 0x000fe80003800000 */
[----:B------:R-:W-:-:S04]  /*3c90*/  FMUL R21, R21, R16 ;  /* 0x0000001015157220 */ /* 0x000fc80000400000 */
[----:B--2---:R-:W-:-:S05]  /*3ca0*/  FFMA R21, R22, R2, R21 ;  /* 0x0000000216157223 */ /* 0x004fca0000000015 */
[----:B------:R-:W-:-:S05]  /*3cb0*/  F2FP.F16.F32.PACK_AB R21, RZ, R21 ;  /* 0x00000015ff15723e */ /* 0x000fca00000000ff */
[----:B------:R2:W-:Y:S01]  /*3cc0*/  @P1 STG.E.U16 desc[UR36][R4.64+0x30], R21 ;  /* 0x0000301504001986 */ /* 0x0005e2000c101524 */
[----:B------:R-:W-:-:S04]  /*3cd0*/  ISETP.GT.AND P1, PT, R3, 0x19, PT ;  /* 0x000000190300780c */ /* 0x000fc80003f24270 */
[----:B------:R-:W-:-:S13]  /*3ce0*/  ISETP.GT.AND P5, PT, R0, RZ, P1 ;  /* 0x000000ff0000720c */ /* 0x000fda0000fa4270 */
[----:B--2---:R-:W-:Y:S05]  /*3cf0*/  @!P5 BRA `(.L_x_58) ;  /* 0x000000000004d947 */ /* 0x004fea0003800000 */
[----:B------:R2:W5:Y:S02]  /*3d00*/  LDG.E.LTC128B.U16 R20, desc[UR36][R14.64+0x32] ;  /* 0x000032240e147981 */ /* 0x000564000c1e1520 */
.L_x_58:
[----:B------:R-:W-:Y:S05]  /*3d10*/  BSYNC B1 ;  /* 0x0000000000017941 */ /* 0x000fea0003800000 */
.L_x_57:
        /* <DEDUP_REMOVED lines=10> */
.L_x_60:
[----:B------:R-:W-:Y:S05]  /*3dc0*/  BSYNC B1 ;  /* 0x0000000000017941 */ /* 0x000fea0003800000 */
.L_x_59:
        /* <DEDUP_REMOVED lines=10> */
.L_x_62:
[----:B------:R-:W-:Y:S05]  /*3e70*/  BSYNC B1 ;  /* 0x0000000000017941 */ /* 0x000fea0003800000 */
.L_x_61:
[----:B------:R-:W3:Y:S01]  /*3e80*/  LDL.LU R218, [R1+0x7c] ;  /* 0x00007c0001da7983 */ /* 0x000ee20000300800 */
[----:B-----5:R-:W-:Y:S02]  /*3e90*/  HADD2.F32 R21, -RZ, R20.H0_H0 ;  /* 0x20000014ff157230 */ /* 0x020fe40000004100 */
[----:B------:R-:W-:Y:S01]  /*3ea0*/  IMAD.SHL.U32 R219, R18, 0x100, RZ ;  /* 0x0000010012db7824 */ /* 0x000fe200078e00ff */
[----:B------:R-:W-:Y:S01]  /*3eb0*/  PRMT R22, R20, 0x7610, R22 ;  /* 0x0000761014167816 */ /* 0x000fe20000000016 */
[----:B------:R-:W4:Y:S01]  /*3ec0*/  LDL.LU R23, [R1] ;  /* 0x0000000001177983 */ /* 0x000f220000300800 */
[----:B------:R-:W-:-:S04]  /*3ed0*/  FMUL R21, R21, R16 ;  /* 0x0000001015157220 */ /* 0x000fc80000400000 */
[----:B---3--:R-:W-:Y:S01]  /*3ee0*/  FFMA R21, R218, R2, R21 ;  /* 0x00000002da157223 */ /* 0x008fe20000000015 */
[----:B------:R-:W-:-:S04]  /*3ef0*/  SHF.L.U64.HI R218, R18, 0x8, R19 ;  /* 0x0000000812da7819 */ /* 0x000fc80000010213 */
[----:B------:R-:W-:-:S05]  /*3f00*/  F2FP.F16.F32.PACK_AB R21, RZ, R21 ;  /* 0x00000015ff15723e */ /* 0x000fca00000000ff */
[----:B------:R3:W-:Y:S01]  /*3f10*/  @P5 STG.E.U16 desc[UR36][R6.64+0x32], R21 ;  /* 0x0000321506005986 */ /* 0x0007e2000c101524 */
[----:B------:R-:W-:-:S05]  /*3f20*/  IADD3 R18, P5, R219, R4, RZ ;  /* 0x00000004db127210 */ /* 0x000fca0007fbe0ff */
[----:B------:R-:W-:Y:S01]  /*3f30*/  IMAD.X R19, R218, 0x1, R5, P5 ;  /* 0x00000001da137824 */ /* 0x000fe200028e0605 */
[----:B------:R-:W-:-:S13]  /*3f40*/  ISETP.GT.AND P5, PT, R0, 0x80, P0 ;  /* 0x000000800000780c */ /* 0x000fda00007a4270 */
[----:B------:R-:W2:Y:S01]  /*3f50*/  @P5 LDG.E.LTC128B.U16 R22, desc[UR36][R224.64] ;  /* 0x00000024e0165981 */ /* 0x000ea2000c1e1520 */
[----:B------:R-:W-:Y:S01]  /*3f60*/  BSSY B1, `(.L_x_63) ;  /* 0x000000a000017945 */ /* 0x000fe20003800000 */
[----:B--2---:R-:W-:-:S05]  /*3f70*/  HADD2.F32 R20, -RZ, R22.H0_H0 ;  /* 0x20000016ff147230 */ /* 0x004fca0000004100 */
[----:B------:R-:W-:-:S04]  /*3f80*/  FMUL R20, R20, R16 ;  /* 0x0000001014147220 */ /* 0x000fc80000400000 */
[----:B----4-:R-:W-:-:S05]  /*3f90*/  FFMA R20, R23, R2, R20 ;  /* 0x0000000217147223 */ /* 0x010fca0000000014 */
[----:B------:R-:W-:-:S05]  /*3fa0*/  F2FP.F16.F32.PACK_AB R20, RZ, R20 ;  /* 0x00000014ff14723e */ /* 0x000fca00000000ff */
[----:B------:R3:W-:Y:S01]  /*3fb0*/  @P5 STG.E.U16 desc[UR36][R18.64], R20 ;  /* 0x0000001412005986 */ /* 0x0007e2000c101524 */
[----:B------:R-:W-:-:S04]  /*3fc0*/  LOP3.LUT P5, RZ, R17, 0x2, RZ, 0xc0, !PT ;  /* 0x0000000211ff7812 */ /* 0x000fc800078ac0ff */
[----:B------:R-:W-:-:S13]  /*3fd0*/  ISETP.GT.AND P5, PT, R0, 0x80, P5 ;  /* 0x000000800000780c */ /* 0x000fda0002fa4270 */
[----:B---3--:R-:W-:Y:S05]  /*3fe0*/  @!P5 BRA `(.L_x_64) ;  /* 0x000000000004d947 */ /* 0x008fea0003800000 */
[----:B------:R2:W5:Y:S02]  /*3ff0*/  LDG.E.LTC128B.U16 R22, desc[UR36][R10.64+0x2] ;  /* 0x000002240a167981 */ /* 0x000564000c1e1520 */
.L_x_64:
[----:B------:R-:W-:Y:S05]  /*4000*/  BSYNC B1 ;  /* 0x0000000000017941 */ /* 0x000fea0003800000 */
.L_x_63:
[----:B------:R-:W3:Y:S04]  /*4010*/  LDL.LU R21, [R1+0x4] ;  /* 0x0000040001157983 */ /* 0x000ee80000300800 */
[----:B------:R-:W4:Y:S04]  /*4020*/  LDL R221, [R1+0x44] ;  /* 0x0000440001dd7983 */ /* 0x000f280000100800 */
[----:B------:R-:W2:Y:S01]  /*4030*/  LDL R220, [R1+0x40] ;  /* 0x0000400001dc7983 */ /* 0x000ea20000100800 */
[----:B-----5:R-:W-:Y:S01]  /*4040*/  HADD2.F32 R20, -RZ, R22.H0_H0 ;  /* 0x20000016ff147230 */ /* 0x020fe20000004100 */
[----:B------:R-:W-:Y:S01]  /*4050*/  ISETP.GT.AND P0, PT, R0, 0x88, P0 ;  /* 0x000000880000780c */ /* 0x000fe20000704270 */
[----:B------:R-:W-:Y:S03]  /*4060*/  BSSY B1, `(.L_x_65) ;  /* 0x0000009000017945 */ /* 0x000fe60003800000 */
[----:B------:R-:W-:-:S04]  /*4070*/  FMUL R20, R20, R16 ;  /* 0x0000001014147220 */ /* 0x000fc80000400000 */
[----:B---3--:R-:W-:-:S05]  /*4080*/  FFMA R20, R21, R2, R20 ;  /* 0x0000000215147223 */ /* 0x008fca0000000014 */
[----:B------:R-:W-:-:S05]  /*4090*/  F2FP.F16.F32.PACK_AB R20, RZ, R20 ;  /* 0x00000014ff14723e */ /* 0x000fca00000000ff */
[----:B------:R4:W-:Y:S02]  /*40a0*/  @P5 STG.E.U16 desc[UR36][R18.64+0x2], R20 ;  /* 0x0000021412005986 */ /* 0x0009e4000c101524 */
[----:B----4-:R-:W-:-:S05]  /*40b0*/  IADD3 R20, P5, R18, R221, RZ ;  /* 0x000000dd12147210 */ /* 0x010fca0007fbe0ff */
[----:B--2---:R-:W-:Y:S01]  /*40c0*/  IMAD.X R21, R19, 0x1, R220, P5 ;  /* 0x0000000113157824 */ /* 0x004fe200028e06dc */
[----:B------:R-:W-:Y:S07]  /*40d0*/  @!P0 BRA `(.L_x_66) ;  /* 0x0000000000048947 */ /* 0x000fee0003800000 */
[----:B------:R2:W5:Y:S02]  /*40e0*/  LDG.E.LTC128B.U16 R22, desc[UR36][R216.64] ;  /* 0x00000024d8167981 */ /* 0x000564000c1e1520 */
.L_x_66:
[----:B------:R-:W-:Y:S05]  /*40f0*/  BSYNC B1 ;  /* 0x0000000000017941 */ /* 0x000fea0003800000 */
.L_x_65:
[----:B--2---:R-:W2:Y:S01]  /*4100*/  LDL.LU R216, [R1+0x8] ;  /* 0x0000080001d87983 */ /* 0x004ea20000300800 */
[----:B-----5:R-:W-:Y:S01]  /*4110*/  HADD2.F32 R23, -RZ, R22.H0_H0 ;  /* 0x20000016ff177230 */ /* 0x020fe20000004100 */
[----:B------:R-:W-:Y:S01]  /*4120*/  LOP3.LUT P5, RZ, R17, 0x2, RZ, 0xc0, !PT ;  /* 0x0000000211ff7812 */ /* 0x000fe200078ac0ff */
[----:B------:R-:W-:Y:S03]  /*4130*/  BSSY B1, `(.L_x_67) ;  /* 0x0000008000017945 */ /* 0x000fe60003800000 */
[----:B------:R-:W-:-:S04]  /*4140*/  FMUL R23, R23, R16 ;  /* 0x0000001017177220 */ /* 0x000fc80000400000 */
[----:B--2---:R-:W-:-:S05]  /*4150*/  FFMA R23, R216, R2, R23 ;  /* 0x00000002d8177223 */ /* 0x004fca0000000017 */
[----:B------:R-:W-:-:S05]  /*4160*/  F2FP.F16.F32.PACK_AB R23, RZ, R23 ;  /* 0x00000017ff17723e */ /* 0x000fca00000000ff */
[----:B------:R2:W-:Y:S01]  /*4170*/  @P0 STG.E.U16 desc[UR36][R20.64], R23 ;  /* 0x0000001714000986 */ /* 0x0005e2000c101524 */
[----:B------:R-:W-:-:S13]  /*4180*/  ISETP.GT.AND P0, PT, R0, 0x88, P5 ;  /* 0x000000880000780c */ /* 0x000fda0002f04270 */
[----:B--2---:R-:W-:Y:S05]  /*4190*/  @!P0 BRA `(.L_x_68) ;  /* 0x0000000000048947 */ /* 0x004fea0003800000 */
[----:B------:R2:W5:Y:S02]  /*41a0*/  LDG.E.LTC128B.U16 R22, desc[UR36][R8.64+0x2] ;  /* 0x0000022408167981 */ /* 0x000564000c1e1520 */
.L_x_68:
[----:B------:R-:W-:Y:S05]  /*41b0*/  BSYNC B1 ;  /* 0x0000000000017941 */ /* 0x000fea0003800000 */
.L_x_67:
[----:B------:R-:W3:Y:S01]  /*41c0*/  LDL.LU R216, [R1+0xc] ;  /* 0x00000c0001d87983 */ /* 0x000ee20000300800 */
[----:B-----5:R-:W-:Y:S01]  /*41d0*/  HADD2.F32 R23, -RZ, R22.H0_H0 ;  /* 0x20000016ff177230 */ /* 0x020fe20000004100 */
[----:B------:R-:W-:Y:S01]  /*41e0*/  LOP3.LUT P5, RZ, R17, 0x4, RZ, 0xc0, !PT ;  /* 0x0000000411ff7812 */ /* 0x000fe200078ac0ff */
[----:B------:R-:W-:Y:S03]  /*41f0*/  BSSY B1, `(.L_x_69) ;  /* 0x0000008000017945 */ /* 0x000fe60003800000 */
[----:B------:R-:W-:-:S04]  /*4200*/  FMUL R23, R23, R16 ;  /* 0x0000001017177220 */ /* 0x000fc80000400000 */
[----:B---3--:R-:W-:-:S05]  /*4210*/  FFMA R23, R216, R2, R23 ;  /* 0x00000002d8177223 */ /* 0x008fca0000000017 */
[----:B------:R-:W-:-:S05]  /*4220*/  F2FP.F16.F32.PACK_AB R23, RZ, R23 ;  /* 0x00000017ff17723e */ /* 0x000fca00000000ff */
[----:B------:R3:W-:Y:S01]  /*4230*/  @P0 STG.E.U16 desc[UR36][R20.64+0x2], R23 ;  /* 0x0000021714000986 */ /* 0x0007e2000c101524 */
[----:B------:R-:W-:-:S13]  /*4240*/  ISETP.GT.AND P0, PT, R0, 0x80, P5 ;  /* 0x000000800000780c */ /* 0x000fda0002f04270 */
[----:B---3--:R-:W-:Y:S05]  /*4250*/  @!P0 BRA `(.L_x_70) ;  /* 0x0000000000048947 */ /* 0x008fea0003800000 */
[----:B------:R3:W5:Y:S02]  /*4260*/  LDG.E.LTC128B.U16 R22, desc[UR36][R10.64+0x10] ;  /* 0x000010240a167981 */ /* 0x000764000c1e1520 */
.L_x_70:
[----:B------:R-:W-:Y:S05]  /*4270*/  BSYNC B1 ;  /* 0x0000000000017941 */ /* 0x000fea0003800000 */
.L_x_69:
[----:B------:R-:W4:Y:S01]  /*4280*/  LDL.LU R216, [R1+0x10] ;  /* 0x0000100001d87983 */ /* 0x000f220000300800 */
[----:B-----5:R-:W-:Y:S01]  /*4290*/  HADD2.F32 R23, -RZ, R22.H0_H0 ;  /* 0x20000016ff177230 */ /* 0x020fe20000004100 */
[----:B------:R-:W-:Y:S04]  /*42a0*/  BSSY B1, `(.L_x_71) ;  /* 0x0000008000017945 */ /* 0x000fe80003800000 */
[----:B------:R-:W-:-:S04]  /*42b0*/  FMUL R23, R23, R16 ;  /* 0x0000001017177220 */ /* 0x000fc80000400000 */
[----:B----4-:R-:W-:-:S05]  /*42c0*/  FFMA R23, R216, R2, R23 ;  /* 0x00000002d8177223 */ /* 0x010fca0000000017 */
[----:B------:R-:W-:-:S05]  /*42d0*/  F2FP.F16.F32.PACK_AB R23, RZ, R23 ;  /* 0x00000017ff17723e */ /* 0x000fca00000000ff */
[----:B------:R4:W-:Y:S01]  /*42e0*/  @P0 STG.E.U16 desc[UR36][R18.64+0x10], R23 ;  /* 0x0000101712000986 */ /* 0x0009e2000c101524 */
[----:B------:R-:W-:-:S13]  /*42f0*/  ISETP.GT.AND P0, PT, R0, 0x80, P6 ;  /* 0x000000800000780c */ /* 0x000fda0003704270 */
[----:B----4-:R-:W-:Y:S05]  /*4300*/  @!P0 BRA `(.L_x_72) ;  /* 0x0000000000048947 */ /* 0x010fea0003800000 */
[----:B------:R4:W5:Y:S02]  /*4310*/  LDG.E.LTC128B.U16 R22, desc[UR36][R10.64+0x12] ;  /* 0x000012240a167981 */ /* 0x000964000c1e1520 */
.L_x_72:
[----:B------:R-:W-:Y:S05]  /*4320*/  BSYNC B1 ;  /* 0x0000000000017941 */ /* 0x000fea0003800000 */
.L_x_71:
        /* <DEDUP_REMOVED lines=10> */
.L_x_74:
[----:B------:R-:W-:Y:S05]  /*43d0*/  BSYNC B1 ;  /* 0x0000000000017941 */ /* 0x000fea0003800000 */
.L_x_73:
[----:B------:R-:W3:Y:S01]  /*43e0*/  LDL.LU R216, [R1+0x18] ;  /* 0x0000180001d87983 */ /* 0x000ee20000300800 */
[----:B-----5:R-:W-:Y:S01]  /*43f0*/  HADD2.F32 R23, -RZ, R22.H0_H0 ;  /* 0x20000016ff177230 */ /* 0x020fe20000004100 */
        /* <DEDUP_REMOVED lines=8> */
.L_x_76:
[----:B------:R-:W-:Y:S05]  /*4480*/  BSYNC B1 ;  /* 0x0000000000017941 */ /* 0x000fea0003800000 */
.L_x_75:
[----:B------:R-:W2:Y:S01]  /*4490*/  LDL.LU R216, [R1+0x1c] ;  /* 0x00001c0001d87983 */ /* 0x000ea20000300800 */
[----:B---3-5:R-:W-:Y:S01]  /*44a0*/  HADD2.F32 R23, -RZ, R22.H0_H0 ;  /* 0x20000016ff177230 */ /* 0x028fe20000004100 */
        /* <DEDUP_REMOVED lines=8> */
.L_x_78:
[----:B------:R-:W-:Y:S05]  /*4530*/  BSYNC B1 ;  /* 0x0000000000017941 */ /* 0x000fea0003800000 */
.L_x_77:
[----:B------:R-:W4:Y:S01]  /*4540*/  LDL.LU R216, [R1+0x20] ;  /* 0x0000200001d87983 */ /* 0x000f220000300800 */
[----:B--2--5:R-:W-:Y:S01]  /*4550*/  HADD2.F32 R23, -RZ, R22.H0_H0 ;  /* 0x20000016ff177230 */ /* 0x024fe20000004100 */
[----:B------:R-:W-:Y:S01]  /*4560*/  ISETP.GT.AND P5, PT, R0, 0x80, P3 ;  /* 0x000000800000780c */ /* 0x000fe20001fa4270 */
[----:B------:R-:W-:Y:S03]  /*4570*/  BSSY B1, `(.L_x_79) ;  /* 0x0000007000017945 */ /* 0x000fe60003800000 */
[----:B------:R-:W-:-:S04]  /*4580*/  FMUL R23, R23, R16 ;  /* 0x0000001017177220 */ /* 0x000fc80000400000 */
[----:B----4-:R-:W-:-:S05]  /*4590*/  FFMA R23, R216, R2, R23 ;  /* 0x00000002d8177223 */ /* 0x010fca0000000017 */
[----:B------:R-:W-:-:S05]  /*45a0*/  F2FP.F16.F32.PACK_AB R23, RZ, R23 ;  /* 0x00000017ff17723e */ /* 0x000fca00000000ff */
[----:B------:R2:W-:Y:S01]  /*45b0*/  @P0 STG.E.U16 desc[UR36][R18.64+0x20], R23 ;  /* 0x0000201712000986 */ /* 0x0005e2000c101524 */
[----:B------:R-:W-:Y:S05]  /*45c0*/  @!P5 BRA `(.L_x_80) ;  /* 0x000000000004d947 */ /* 0x000fea0003800000 */
[----:B------:R4:W5:Y:S02]  /*45d0*/  LDG.E.LTC128B.U16 R22, desc[UR36][R10.64+0x22] ;  /* 0x000022240a167981 */ /* 0x000964000c1e1520 */
.L_x_80:
[----:B------:R-:W-:Y:S05]  /*45e0*/  BSYNC B1 ;  /* 0x0000000000017941 */ /* 0x000fea0003800000 */
.L_x_79:
[----:B------:R-:W3:Y:S01]  /*45f0*/  LDL.LU R216, [R1+0x24] ;  /* 0x0000240001d87983 */ /* 0x000ee20000300800 */
[----:B--2--5:R-:W-:Y:S01]  /*4600*/  HADD2.F32 R23, -RZ, R22.H0_H0 ;  /* 0x20000016ff177230 */ /* 0x024fe20000004100 */
        /* <DEDUP_REMOVED lines=8> */
.L_x_82:
[----:B------:R-:W-:Y:S05]  /*4690*/  BSYNC B1 ;  /* 0x0000000000017941 */ /* 0x000fea0003800000 */
.L_x_81:
        /* <DEDUP_REMOVED lines=10> */
.L_x_84:
[----:B------:R-:W-:Y:S05]  /*4740*/  BSYNC B1 ;  /* 0x0000000000017941 */ /* 0x000fea0003800000 */
.L_x_83:
        /* <DEDUP_REMOVED lines=10> */
.L_x_86:
[----:B------:R-:W-:Y:S05]  /*47f0*/  BSYNC B1 ;  /* 0x0000000000017941 */ /* 0x000fea0003800000 */
.L_x_85:
        /* <DEDUP_REMOVED lines=10> */
.L_x_88:
[----:B------:R-:W-:Y:S05]  /*48a0*/  BSYNC B1 ;  /* 0x0000000000017941 */ /* 0x000fea0003800000 */
.L_x_87:
        /* <DEDUP_REMOVED lines=10> */
.L_x_90:
[----:B------:R-:W-:Y:S05]  /*4950*/  BSYNC B1 ;  /* 0x0000000000017941 */ /* 0x000fea0003800000 */
.L_x_89:
        /* <DEDUP_REMOVED lines=10> */
.L_x_92:
[----:B------:R-:W-:Y:S05]  /*4a00*/  BSYNC B1 ;  /* 0x0000000000017941 */ /* 0x000fea0003800000 */
.L_x_91:
[----:B------:R-:W3:Y:S01]  /*4a10*/  LDL.LU R216, [R1+0x3c] ;  /* 0x00003c0001d87983 */ /* 0x000ee20000300800 */
[----:B--2--5:R-:W-:Y:S01]  /*4a20*/  HADD2.F32 R23, -RZ, R22.H0_H0 ;  /* 0x20000016ff177230 */ /* 0x024fe20000004100 */
        /* <DEDUP_REMOVED lines=11> */
.L_x_94:
[----:B------:R-:W-:Y:S05]  /*4ae0*/  BSYNC B1 ;  /* 0x0000000000017941 */ /* 0x000fea0003800000 */
.L_x_93:
[----:B--2--5:R-:W-:Y:S01]  /*4af0*/  HADD2.F32 R21, -RZ, R22.H0_H0 ;  /* 0x20000016ff157230 */ /* 0x024fe20000004100 */
[----:B------:R-:W-:Y:S01]  /*4b00*/  ISETP.GT.AND P2, PT, R3, 0x21, PT ;  /* 0x000000210300780c */ /* 0x000fe20003f44270 */
[----:B------:R-:W-:Y:S01]  /*4b10*/  BSSY B1, `(.L_x_95) ;  /* 0x000000a000017945 */ /* 0x000fe20003800000 */
[----:B------:R-:W-:Y:S02]  /*4b20*/  LOP3.LUT R17, R17, 0xfffffffd, RZ, 0xc0, !PT ;  /* 0xfffffffd11117812 */ /* 0x000fe400078ec0ff */
[----:B------:R-:W-:Y:S01]  /*4b30*/  FMUL R21, R21, R16 ;  /* 0x0000001015157220 */ /* 0x000fe20000400000 */
[----:B------:R-:W-:-:S03]  /*4b40*/  ISETP.GT.AND P1, PT, R0, RZ, P2 ;  /* 0x000000ff0000720c */ /* 0x000fc60001724270 */
[----:B------:R-:W-:-:S05]  /*4b50*/  FFMA R21, R200, R2, R21 ;  /* 0x00000002c8157223 */ /* 0x000fca0000000015 */
[----:B------:R-:W-:Y:S02]  /*4b60*/  F2FP.F16.F32.PACK_AB R21, RZ, R21 ;  /* 0x00000015ff15723e */ /* 0x000fe400000000ff */
[----:B------:R-:W-:-:S03]  /*4b70*/  @P2 LOP3.LUT R17, R17, 0x2, RZ, 0xfc, !PT ;  /* 0x0000000211112812 */ /* 0x000fc600078efcff */
[----:B------:R2:W-:Y:S01]  /*4b80*/  @P0 STG.E.U16 desc[UR36][R4.64+0x40], R21 ;  /* 0x0000401504000986 */ /* 0x0005e2000c101524 */
[----:B------:R-:W-:Y:S05]  /*4b90*/  @!P1 BRA `(.L_x_96) ;  /* 0x0000000000049947 */ /* 0x000fea0003800000 */
[----:B------:R0:W5:Y:S02]  /*4ba0*/  LDG.E.LTC128B.U16 R22, desc[UR36][R14.64+0x42] ;  /* 0x000042240e167981 */ /* 0x000164000c1e1520 */
.L_x_96:
[----:B------:R-:W-:Y:S05]  /*4bb0*/  BSYNC B1 ;  /* 0x0000000000017941 */ /* 0x000fea0003800000 */
.L_x_95:
[----:B--2--5:R-:W-:Y:S01]  /*4bc0*/  HADD2.F32 R21, -RZ, R22.H0_H0 ;  /* 0x20000016ff157230 */ /* 0x024fe20000004100 */
[----:B------:R-:W-:Y:S01]  /*4bd0*/  ISETP.GT.AND P0, PT, R0, 0x8, P3 ;  /* 0x000000080000780c */ /* 0x000fe20001f04270 */
[----:B------:R-:W-:Y:S03]  /*4be0*/  BSSY B1, `(.L_x_97) ;  /* 0x0000007000017945 */ /* 0x000fe60003800000 */
[----:B------:R-:W-:-:S04]  /*4bf0*/  FMUL R20, R21, R16 ;  /* 0x0000001015147220 */ /* 0x000fc80000400000 */
[----:B------:R-:W-:-:S05]  /*4c00*/  FFMA R20, R201, R2, R20 ;  /* 0x00000002c9147223 */ /* 0x000fca0000000014 */
[----:B------:R-:W-:-:S05]  /*4c10*/  F2FP.F16.F32.PACK_AB R20, RZ, R20 ;  /* 0x00000014ff14723e */ /* 0x000fca00000000ff */
[----:B------:R2:W-:Y:S01]  /*4c20*/  @P1 STG.E.U16 desc[UR36][R4.64+0x42], R20 ;  /* 0x0000421404001986 */ /* 0x0005e2000c101524 */
[----:B------:R-:W-:Y:S05]  /*4c30*/  @!P0 BRA `(.L_x_98) ;  /* 0x0000000000048947 */ /* 0x000fea0003800000 */
[----:B------:R0:W5:Y:S02]  /*4c40*/  LDG.E.LTC128B.U16 R22, desc[UR36][R12.64+0x40] ;  /* 0x000040240c167981 */ /* 0x000164000c1e1520 */
.L_x_98:
[----:B------:R-:W-:Y:S05]  /*4c50*/  BSYNC B1 ;  /* 0x0000000000017941 */ /* 0x000fea0003800000 */
.L_x_97:
[----:B-----5:R-:W-:Y:S01]  /*4c60*/  HADD2.F32 R21, -RZ, R22.H0_H0 ;  /* 0x20000016ff157230 */ /* 0x020fe20000004100 */
        /* <DEDUP_REMOVED lines=8> */
.L_x_100:
[----:B------:R-:W-:Y:S05]  /*4cf0*/  BSYNC B1 ;  /* 0x0000000000017941 */ /* 0x000fea0003800000 */
.L_x_99:
[----:B0----5:R-:W-:Y:S01]  /*4d00*/  HADD2.F32 R21, -RZ, R22.H0_H0 ;  /* 0x20000016ff157230 */ /* 0x021fe20000004100 */
[----:B------:R-:W-:Y:S01]  /*4d10*/  ISETP.GT.AND P6, PT, R3, 0x28, PT ;  /* 0x000000280300780c */ /* 0x000fe20003fc4270 */
[----:B------:R-:W-:Y:S01]  /*4d20*/  BSSY B1, `(.L_x_101) ;  /* 0x000000a000017945 */ /* 0x000fe20003800000 */
[----:B------:R-:W-:Y:S02]  /*4d30*/  LOP3.LUT R17, R17, 0xfffffffb, RZ, 0xc0, !PT ;  /* 0xfffffffb11117812 */ /* 0x000fe400078ec0ff */
[----:B--2---:R-:W-:Y:S01]  /*4d40*/  FMUL R20, R21, R16 ;  /* 0x0000001015147220 */ /* 0x004fe20000400000 */
[----:B------:R-:W-:-:S03]  /*4d50*/  ISETP.GT.AND P1, PT, R0, RZ, P6 ;  /* 0x000000ff0000720c */ /* 0x000fc60003724270 */
[----:B------:R-:W-:-:S05]  /*4d60*/  FFMA R20, R203, R2, R20 ;  /* 0x00000002cb147223 */ /* 0x000fca0000000014 */
[----:B------:R-:W-:Y:S02]  /*4d70*/  F2FP.F16.F32.PACK_AB R20, RZ, R20 ;  /* 0x00000014ff14723e */ /* 0x000fe400000000ff */
[----:B------:R-:W-:-:S03]  /*4d80*/  @P6 LOP3.LUT R17, R17, 0x4, RZ, 0xfc, !PT ;  /* 0x0000000411116812 */ /* 0x000fc600078efcff */
[----:B------:R0:W-:Y:S01]  /*4d90*/  @P2 STG.E.U16 desc[UR36][R6.64+0x42], R20 ;  /* 0x0000421406002986 */ /* 0x0001e2000c101524 */
[----:B------:R-:W-:Y:S05]  /*4da0*/  @!P1 BRA `(.L_x_102) ;  /* 0x0000000000049947 */ /* 0x000fea0003800000 */
[----:B------:R2:W5:Y:S02]  /*4db0*/  LDG.E.LTC128B.U16 R22, desc[UR36][R14.64+0x50] ;  /* 0x000050240e167981 */ /* 0x000564000c1e1520 */
.L_x_102:
[----:B------:R-:W-:Y:S05]  /*4dc0*/  BSYNC B1 ;  /* 0x0000000000017941 */ /* 0x000fea0003800000 */
.L_x_101:
[----:B-----5:R-:W-:Y:S01]  /*4dd0*/  HADD2.F32 R21, -RZ, R22.H0_H0 ;  /* 0x20000016ff157230 */ /* 0x020fe20000004100 */
[----:B0-----:R-:W-:Y:S01]  /*4de0*/  IADD3 R20, P0, P2, R221, R4, R219 ;  /* 0x00000004dd147210 */ /* 0x001fe20007a1e0db */
[----:B------:R-:W-:Y:S01]  /*4df0*/  BSSY B1, `(.L_x_103) ;  /* 0x000000a000017945 */ /* 0x000fe20003800000 */
[----:B------:R-:W-:Y:S02]  /*4e00*/  ISETP.GT.AND P4, PT, R3, 0x29, PT ;  /* 0x000000290300780c */ /* 0x000fe40003f84270 */
[----:B------:R-:W-:-:S04]  /*4e10*/  FMUL R21, R21, R16 ;  /* 0x0000001015157220 */ /* 0x000fc80000400000 */
[----:B------:R-:W-:Y:S01]  /*4e20*/  FFMA R204, R204, R2, R21 ;  /* 0x00000002cccc7223 */ /* 0x000fe20000000015 */
[----:B------:R-:W-:Y:S02]  /*4e30*/  IADD3.X R21, R220, R5, R218, P0, P2 ;  /* 0x00000005dc157210 */ /* 0x000fe400007e44da */
[----:B------:R-:W-:Y:S02]  /*4e40*/  ISETP.GT.AND P0, PT, R0, RZ, P4 ;  /* 0x000000ff0000720c */ /* 0x000fe40002704270 */
[----:B------:R-:W-:-:S05]  /*4e50*/  F2FP.F16.F32.PACK_AB R204, RZ, R204 ;  /* 0x000000ccffcc723e */ /* 0x000fca00000000ff */
[----:B------:R0:W-:Y:S06]  /*4e60*/  @P1 STG.E.U16 desc[UR36][R4.64+0x50], R204 ;  /* 0x000050cc04001986 */ /* 0x0001ec000c101524 */
[----:B------:R-:W-:Y:S05]  /*4e70*/  @!P0 BRA `(.L_x_104) ;  /* 0x0000000000048947 */ /* 0x000fea0003800000 */
[----:B------:R0:W5:Y:S02]  /*4e80*/  LDG.E.LTC128B.U16 R22, desc[UR36][R14.64+0x52] ;  /* 0x000052240e167981 */ /* 0x000164000c1e1520 */
.L_x_104:
[----:B------:R-:W-:Y:S05]  /*4e90*/  BSYNC B1 ;  /* 0x0000000000017941 */ /* 0x000fea0003800000 */
.L_x_103:
        /* <DEDUP_REMOVED lines=9> */
.L_x_106:
[----:B------:R-:W-:Y:S05]  /*4f30*/  BSYNC B1 ;  /* 0x0000000000017941 */ /* 0x000fea0003800000 */
.L_x_105:
        /* <DEDUP_REMOVED lines=9> */
.L_x_108:
[----:B------:R-:W-:Y:S05]  /*4fd0*/  BSYNC B1 ;  /* 0x0000000000017941 */ /* 0x000fea0003800000 */
.L_x_107:
[----:B0----5:R-:W-:Y:S01]  /*4fe0*/  HADD2.F32 R23, -RZ, R22.H0_H0 ;  /* 0x20000016ff177230 */ /* 0x021fe20000004100 */
[----:B------:R-:W-:Y:S01]  /*4ff0*/  ISETP.GT.AND P3, PT, R3, 0x30, PT ;  /* 0x000000300300780c */ /* 0x000fe20003f64270 */
[----:B------:R-:W-:Y:S03]  /*5000*/  BSSY B1, `(.L_x_109) ;  /* 0x000000a000017945 */ /* 0x000fe60003800000 */
[----:B------:R-:W-:-:S04]  /*5010*/  FMUL R200, R23, R16 ;  /* 0x0000001017c87220 */ /* 0x000fc80000400000 */
[----:B------:R-:W-:-:S05]  /*5020*/  FFMA R200, R207, R2, R200 ;  /* 0x00000002cfc87223 */ /* 0x000fca00000000c8 */
[----:B------:R-:W-:-:S04]  /*5030*/  F2FP.F16.F32.PACK_AB R200, RZ, R200 ;  /* 0x000000c8ffc8723e */ /* 0x000fc800000000ff */
[----:B------:R-:W-:Y:S02]  /*5040*/  PRMT R23, R200, 0x7610, R23 ;  /* 0x00007610c8177816 */ /* 0x000fe40000000017 */
[----:B------:R-:W-:-:S03]  /*5050*/  PRMT R200, R22, 0x7610, R200 ;  /* 0x0000761016c87816 */ /* 0x000fc600000000c8 */
[----:B------:R0:W-:Y:S01]  /*5060*/  @P0 STG.E.U16 desc[UR36][R6.64+0x52], R23 ;  /* 0x0000521706000986 */ /* 0x0001e2000c101524 */
[----:B------:R-:W-:-:S13]  /*5070*/  ISETP.GT.AND P0, PT, R0, RZ, P3 ;  /* 0x000000ff0000720c */ /* 0x000fda0001f04270 */
[----:B0-----:R-:W-:Y:S05]  /*5080*/  @!P0 BRA `(.L_x_110) ;  /* 0x0000000000048947 */ /* 0x001fea0003800000 */
[----:B------:R0:W5:Y:S02]  /*5090*/  LDG.E.LTC128B.U16 R200, desc[UR36][R14.64+0x60] ;  /* 0x000060240ec87981 */ /* 0x000164000c1e1520 */
.L_x_110:
[----:B------:R-:W-:Y:S05]  /*50a0*/  BSYNC B1 ;  /* 0x0000000000017941 */ /* 0x000fea0003800000 */
.L_x_109:
[----:B-----5:R-:W-:Y:S01]  /*50b0*/  HADD2.F32 R23, -RZ, R200.H0_H0 ;  /* 0x200000c8ff177230 */ /* 0x020fe20000004100 */
[----:B------:R-:W-:Y:S01]  /*50c0*/  ISETP.GT.AND P2, PT, R3, 0x31, PT ;  /* 0x000000310300780c */ /* 0x000fe20003f44270 */
[----:B------:R-:W-:Y:S03]  /*50d0*/  BSSY B1, `(.L_x_111) ;  /* 0x000000a000017945 */ /* 0x000fe60003800000 */
[----:B------:R-:W-:-:S04]  /*50e0*/  FMUL R23, R23, R16 ;  /* 0x0000001017177220 */ /* 0x000fc80000400000 */
[----:B------:R-:W-:-:S05]  /*50f0*/  FFMA R23, R208, R2, R23 ;  /* 0x00000002d0177223 */ /* 0x000fca0000000017 */
[----:B------:R-:W-:-:S05]  /*5100*/  F2FP.F16.F32.PACK_AB R23, RZ, R23 ;  /* 0x00000017ff17723e */ /* 0x000fca00000000ff */
[----:B------:R1:W-:Y:S01]  /*5110*/  @P0 STG.E.U16 desc[UR36][R4.64+0x60], R23 ;  /* 0x0000601704000986 */ /* 0x0003e2000c101524 */
[----:B------:R-:W-:-:S05]  /*5120*/  IADD3 R22, P0, R221, R18, RZ ;  /* 0x00000012dd167210 */ /* 0x000fca0007f1e0ff */
[----:B-1----:R-:W-:Y:S01]  /*5130*/  IMAD.X R23, R220, 0x1, R19, P0 ;  /* 0x00000001dc177824 */ /* 0x002fe200000e0613 */
[----:B------:R-:W-:-:S13]  /*5140*/  ISETP.GT.AND P0, PT, R0, RZ, P2 ;  /* 0x000000ff0000720c */ /* 0x000fda0001704270 */
[----:B------:R-:W-:Y:S05]  /*5150*/  @!P0 BRA `(.L_x_112) ;  /* 0x0000000000048947 */ /* 0x000fea0003800000 */
[----:B------:R1:W5:Y:S02]  /*5160*/  LDG.E.LTC128B.U16 R200, desc[UR36][R14.64+0x62] ;  /* 0x000062240ec87981 */ /* 0x000364000c1e1520 */
.L_x_112:
[----:B------:R-:W-:Y:S05]  /*5170*/  BSYNC B1 ;  /* 0x0000000000017941 */ /* 0x000fea0003800000 */
.L_x_111:
[----:B-----5:R-:W-:Y:S01]  /*5180*/  HADD2.F32 R201, -RZ, R200.H0_H0 ;  /* 0x200000c8ffc97230 */ /* 0x020fe20000004100 */
[----:B------:R-:W-:Y:S04]  /*5190*/  BSSY B1, `(.L_x_113) ;  /* 0x0000008000017945 */ /* 0x000fe80003800000 */
[----:B------:R-:W-:-:S04]  /*51a0*/  FMUL R202, R201, R16 ;  /* 0x00000010c9ca7220 */ /* 0x000fc80000400000 */
[----:B------:R-:W-:-:S05]  /*51b0*/  FFMA R202, R209, R2, R202 ;  /* 0x00000002d1ca7223 */ /* 0x000fca00000000ca */
[----:B------:R-:W-:-:S05]  /*51c0*/  F2FP.F16.F32.PACK_AB R202, RZ, R202 ;  /* 0x000000caffca723e */ /* 0x000fca00000000ff */
[----:B------:R0:W-:Y:S01]  /*51d0*/  @P0 STG.E.U16 desc[UR36][R4.64+0x62], R202 ;  /* 0x000062ca04000986 */ /* 0x0001e2000c101524 */
[----:B------:R-:W-:-:S13]  /*51e0*/  ISETP.GT.AND P0, PT, R0, 0x8, P3 ;  /* 0x000000080000780c */ /* 0x000fda0001f04270 */
[----:B0-----:R-:W-:Y:S05]  /*51f0*/  @!P0 BRA `(.L_x_114) ;  /* 0x0000000000048947 */ /* 0x001fea0003800000 */
[----:B------:R0:W5:Y:S02]  /*5200*/  LDG.E.LTC128B.U16 R200, desc[UR36][R12.64+0x60] ;  /* 0x000060240cc87981 */ /* 0x000164000c1e1520 */
.L_x_114:
[----:B------:R-:W-:Y:S05]  /*5210*/  BSYNC B1 ;  /* 0x0000000000017941 */ /* 0x000fea0003800000 */
.L_x_113:
        /* <DEDUP_REMOVED lines=9> */
.L_x_116:
[----:B------:R-:W-:Y:S05]  /*52b0*/  BSYNC B1 ;  /* 0x0000000000017941 */ /* 0x000fea0003800000 */
.L_x_115:
[----:B-----5:R-:W-:Y:S01]  /*52c0*/  HADD2.F32 R201, -RZ, R200.H0_H0 ;  /* 0x200000c8ffc97230 */ /* 0x020fe20000004100 */
[----:B------:R-:W-:Y:S01]  /*52d0*/  ISETP.GT.AND P1, PT, R3, 0x38, PT ;  /* 0x000000380300780c */ /* 0x000fe20003f24270 */
[----:B------:R-:W-:Y:S03]  /*52e0*/  BSSY B1, `(.L_x_117) ;  /* 0x0000008000017945 */ /* 0x000fe60003800000 */
[----:B------:R-:W-:-:S04]  /*52f0*/  FMUL R202, R201, R16 ;  /* 0x00000010c9ca7220 */ /* 0x000fc80000400000 */
[----:B------:R-:W-:-:S05]  /*5300*/  FFMA R202, R211, R2, R202 ;  /* 0x00000002d3ca7223 */ /* 0x000fca00000000ca */
[----:B------:R-:W-:-:S05]  /*5310*/  F2FP.F16.F32.PACK_AB R202, RZ, R202 ;  /* 0x000000caffca723e */ /* 0x000fca00000000ff */
[----:B------:R0:W-:Y:S01]  /*5320*/  @P0 STG.E.U16 desc[UR36][R6.64+0x62], R202 ;  /* 0x000062ca06000986 */ /* 0x0001e2000c101524 */
[----:B------:R-:W-:-:S13]  /*5330*/  ISETP.GT.AND P0, PT, R0, RZ, P1 ;  /* 0x000000ff0000720c */ /* 0x000fda0000f04270 */
[----:B0-----:R-:W-:Y:S05]  /*5340*/  @!P0 BRA `(.L_x_118) ;  /* 0x0000000000048947 */ /* 0x001fea0003800000 */
[----:B------:R0:W5:Y:S02]  /*5350*/  LDG.E.LTC128B.U16 R200, desc[UR36][R14.64+0x70] ;  /* 0x000070240ec87981 */ /* 0x000164000c1e1520 */
.L_x_118:
[----:B------:R-:W-:Y:S05]  /*5360*/  BSYNC B1 ;  /* 0x0000000000017941 */ /* 0x000fea0003800000 */
.L_x_117:
[----:B-----5:R-:W-:Y:S01]  /*5370*/  HADD2.F32 R201, -RZ, R200.H0_H0 ;  /* 0x200000c8ffc97230 */ /* 0x020fe20000004100 */
[----:B------:R-:W-:Y:S04]  /*5380*/  BSSY B1, `(.L_x_119) ;  /* 0x0000009000017945 */ /* 0x000fe80003800000 */
[----:B------:R-:W-:-:S04]  /*5390*/  FMUL R201, R201, R16 ;  /* 0x00000010c9c97220 */ /* 0x000fc80000400000 */
[----:B------:R-:W-:-:S05]  /*53a0*/  FFMA R201, R212, R2, R201 ;  /* 0x00000002d4c97223 */ /* 0x000fca00000000c9 */
[----:B------:R-:W-:-:S05]  /*53b0*/  F2FP.F16.F32.PACK_AB R201, RZ, R201 ;  /* 0x000000c9ffc9723e */ /* 0x000fca00000000ff */
[----:B------:R0:W-:Y:S01]  /*53c0*/  @P0 STG.E.U16 desc[UR36][R4.64+0x70], R201 ;  /* 0x000070c904000986 */ /* 0x0001e2000c101524 */
[----:B------:R-:W-:-:S04]  /*53d0*/  ISETP.GT.AND P0, PT, R3, 0x39, PT ;  /* 0x000000390300780c */ /* 0x000fc80003f04270 */
[----:B------:R-:W-:-:S13]  /*53e0*/  ISETP.GT.AND P5, PT, R0, RZ, P0 ;  /* 0x000000ff0000720c */ /* 0x000fda00007a4270 */
[----:B0-----:R-:W-:Y:S05]  /*53f0*/  @!P5 BRA `(.L_x_120) ;  /* 0x000000000004d947 */ /* 0x001fea0003800000 */
[----:B------:R0:W5:Y:S02]  /*5400*/  LDG.E.LTC128B.U16 R200, desc[UR36][R14.64+0x72] ;  /* 0x000072240ec87981 */ /* 0x000164000c1e1520 */
.L_x_120:
[----:B------:R-:W-:Y:S05]  /*5410*/  BSYNC B1 ;  /* 0x0000000000017941 */ /* 0x000fea0003800000 */
.L_x_119:
        /* <DEDUP_REMOVED lines=9> */
.L_x_122:
[----:B------:R-:W-:Y:S05]  /*54b0*/  BSYNC B1 ;  /* 0x0000000000017941 */ /* 0x000fea0003800000 */
.L_x_121:
        /* <DEDUP_REMOVED lines=9> */
.L_x_124:
[----:B------:R-:W-:Y:S05]  /*5550*/  BSYNC B1 ;  /* 0x0000000000017941 */ /* 0x000fea0003800000 */
.L_x_123:
[----:B-----5:R-:W-:Y:S01]  /*5560*/  HADD2.F32 R201, -RZ, R200.H0_H0 ;  /* 0x200000c8ffc97230 */ /* 0x020fe20000004100 */
[----:B------:R-:W-:Y:S04]  /*5570*/  BSSY B1, `(.L_x_125) ;  /* 0x0000009000017945 */ /* 0x000fe80003800000 */
[----:B------:R-:W-:-:S04]  /*5580*/  FMUL R202, R201, R16 ;  /* 0x00000010c9ca7220 */ /* 0x000fc80000400000 */
[----:B------:R-:W-:-:S05]  /*5590*/  FFMA R202, R215, R2, R202 ;  /* 0x00000002d7ca7223 */ /* 0x000fca00000000ca */
[----:B------:R-:W-:-:S05]  /*55a0*/  F2FP.F16.F32.PACK_AB R202, RZ, R202 ;  /* 0x000000caffca723e */ /* 0x000fca00000000ff */
[----:B------:R0:W-:Y:S01]  /*55b0*/  @P5 STG.E.U16 desc[UR36][R6.64+0x72], R202 ;  /* 0x000072ca06005986 */ /* 0x0001e2000c101524 */
[----:B------:R-:W-:-:S04]  /*55c0*/  LOP3.LUT P5, RZ, R17, 0x1, RZ, 0xc0, !PT ;  /* 0x0000000111ff7812 */ /* 0x000fc800078ac0ff */
[----:B------:R-:W-:-:S13]  /*55d0*/  ISETP.GT.AND P5, PT, R0, 0x80, P5 ;  /* 0x000000800000780c */ /* 0x000fda0002fa4270 */
[----:B0-----:R-:W-:Y:S05]  /*55e0*/  @!P5 BRA `(.L_x_126) ;  /* 0x000000000004d947 */ /* 0x001fea0003800000 */
[----:B------:R0:W5:Y:S02]  /*55f0*/  LDG.E.LTC128B.U16 R200, desc[UR36][R10.64+0x40] ;  /* 0x000040240ac87981 */ /* 0x000164000c1e1520 */
.L_x_126:
[----:B------:R-:W-:Y:S05]  /*5600*/  BSYNC B1 ;  /* 0x0000000000017941 */ /* 0x000fea0003800000 */
.L_x_125:
        /* <DEDUP_REMOVED lines=10> */
.L_x_128:
[----:B------:R-:W-:Y:S05]  /*56b0*/  BSYNC B1 ;  /* 0x0000000000017941 */ /* 0x000fea0003800000 */
.L_x_127:
        /* <DEDUP_REMOVED lines=10> */
.L_x_130:
[----:B------:R-:W-:Y:S05]  /*5760*/  BSYNC B1 ;  /* 0x0000000000017941 */ /* 0x000fea0003800000 */
.L_x_129:
        /* <DEDUP_REMOVED lines=10> */
.L_x_132:
[----:B------:R-:W-:Y:S05]  /*5810*/  BSYNC B1 ;  /* 0x0000000000017941 */ /* 0x000fea0003800000 */
.L_x_131:
        /* <DEDUP_REMOVED lines=9> */
.L_x_134:
[----:B------:R-:W-:Y:S05]  /*58b0*/  BSYNC B1 ;  /* 0x0000000000017941 */ /* 0x000fea0003800000 */
.L_x_133:
        /* <DEDUP_REMOVED lines=9> */
.L_x_136:
[----:B------:R-:W-:Y:S05]  /*5950*/  BSYNC B1 ;  /* 0x0000000000017941 */ /* 0x000fea0003800000 */
.L_x_135:
        /* <DEDUP_REMOVED lines=9> */
.L_x_138:
[----:B------:R-:W-:Y:S05]  /*59f0*/  BSYNC B1 ;  /* 0x0000000000017941 */ /* 0x000fea0003800000 */
.L_x_137:
        /* <DEDUP_REMOVED lines=9> */
.L_x_140:
[----:B------:R-:W-:Y:S05]  /*5a90*/  BSYNC B1 ;  /* 0x0000000000017941 */ /* 0x000fea0003800000 */
.L_x_139:
[----:B0----5:R-:W-:Y:S01]  /*5aa0*/  HADD2.F32 R21, -RZ, R200.H0_H0 ;  /* 0x200000c8ff157230 */ /* 0x021fe20000004100 */
        /* <DEDUP_REMOVED lines=8> */
.L_x_142:
[----:B------:R-:W-:Y:S05]  /*5b30*/  BSYNC B1 ;  /* 0x0000000000017941 */ /* 0x000fea0003800000 */
.L_x_141:
        /* <DEDUP_REMOVED lines=9> */
.L_x_144:
[----:B------:R-:W-:Y:S05]  /*5bd0*/  BSYNC B1 ;  /* 0x0000000000017941 */ /* 0x000fea0003800000 */
.L_x_143:
        /* <DEDUP_REMOVED lines=9> */
.L_x_146:
[----:B------:R-:W-:Y:S05]  /*5c70*/  BSYNC B1 ;  /* 0x0000000000017941 */ /* 0x000fea0003800000 */
.L_x_145:
        /* <DEDUP_REMOVED lines=9> */
.L_x_148:
[----:B------:R-:W-:Y:S05]  /*5d10*/  BSYNC B1 ;  /* 0x0000000000017941 */ /* 0x000fea0003800000 */
.L_x_147:
        /* <DEDUP_REMOVED lines=9> */
.L_x_150:
[----:B------:R-:W-:Y:S05]  /*5db0*/  BSYNC B1 ;  /* 0x0000000000017941 */ /* 0x000fea0003800000 */
.L_x_149:
        /* <DEDUP_REMOVED lines=9> */
.L_x_152:
[----:B------:R-:W-:Y:S05]  /*5e50*/  BSYNC B1 ;  /* 0x0000000000017941 */ /* 0x000fea0003800000 */
.L_x_151:
        /* <DEDUP_REMOVED lines=9> */
.L_x_154:
[----:B------:R-:W-:Y:S05]  /*5ef0*/  BSYNC B1 ;  /* 0x0000000000017941 */ /* 0x000fea0003800000 */
.L_x_153:
        /* <DEDUP_REMOVED lines=9> */
.L_x_156:
[----:B------:R-:W-:Y:S05]  /*5f90*/  BSYNC B1 ;  /* 0x0000000000017941 */ /* 0x000fea0003800000 */
.L_x_155:
[----:B0----5:R-:W-:Y:S01]  /*5fa0*/  HADD2.F32 R21, -RZ, R200.H0_H0 ;  /* 0x200000c8ff157230 */ /* 0x021fe20000004100 */
[----:B------:R-:W-:Y:S01]  /*5fb0*/  ISETP.GT.AND P3, PT, R3, 0x40, PT ;  /* 0x000000400300780c */ /* 0x000fe20003f64270 */
[----:B------:R-:W-:Y:S03]  /*5fc0*/  BSSY B1, `(.L_x_157) ;  /* 0x0000009000017945 */ /* 0x000fe60003800000 */
[----:B------:R-:W-:Y:S01]  /*5fd0*/  FMUL R20, R21, R16 ;  /* 0x0000001015147220 */ /* 0x000fe20000400000 */
[----:B------:R-:W-:-:S03]  /*5fe0*/  ISETP.GT.AND P1, PT, R0, RZ, P3 ;  /* 0x000000ff0000720c */ /* 0x000fc60001f24270 */
[----:B------:R-:W-:-:S05]  /*5ff0*/  FFMA R20, R199, R2, R20 ;  /* 0x00000002c7147223 */ /* 0x000fca0000000014 */
[----:B------:R-:W-:Y:S02]  /*6000*/  F2FP.F16.F32.PACK_AB R21, RZ, R20 ;  /* 0x00000014ff15723e */ /* 0x000fe400000000ff */
[----:B------:R-:W-:-:S03]  /*6010*/  P2R R20, PR, RZ, 0x8 ;  /* 0x00000008ff147803 */ /* 0x000fc60000000000 */
[----:B------:R0:W-:Y:S01]  /*6020*/  @P0 STG.E.U16 desc[UR36][R22.64+0x72], R21 ;  /* 0x0000721516000986 */ /* 0x0001e2000c101524 */
[----:B------:R-:W-:Y:S05]  /*6030*/  @!P1 BRA `(.L_x_158) ;  /* 0x0000000000049947 */ /* 0x000fea0003800000 */
[----:B------:R0:W5:Y:S02]  /*6040*/  LDG.E.LTC128B.U16 R200, desc[UR36][R14.64+0x80] ;  /* 0x000080240ec87981 */ /* 0x000164000c1e1520 */
.L_x_158:
[----:B------:R-:W-:Y:S05]  /*6050*/  BSYNC B1 ;  /* 0x0000000000017941 */ /* 0x000fea0003800000 */
.L_x_157:
[----:B0----5:R-:W-:Y:S01]  /*6060*/  HADD2.F32 R21, -RZ, R200.H0_H0 ;  /* 0x200000c8ff157230 */ /* 0x021fe20000004100 */
[----:B------:R-:W-:Y:S01]  /*6070*/  ISETP.GT.AND P2, PT, R3, 0x41, PT ;  /* 0x000000410300780c */ /* 0x000fe20003f44270 */
[----:B------:R-:W-:Y:S03]  /*6080*/  BSSY B1, `(.L_x_159) ;  /* 0x0000009000017945 */ /* 0x000fe60003800000 */
[----:B------:R-:W-:Y:S01]  /*6090*/  FMUL R21, R21, R16 ;  /* 0x0000001015157220 */ /* 0x000fe20000400000 */
[----:B------:R-:W-:Y:S02]  /*60a0*/  ISETP.GT.AND P0, PT, R0, RZ, P2 ;  /* 0x000000ff0000720c */ /* 0x000fe40001704270 */
[----:B------:R-:W-:Y:S01]  /*60b0*/  P2R R184, PR, RZ, 0x4 ;  /* 0x00000004ffb87803 */ /* 0x000fe20000000000 */
[----:B------:R-:W-:-:S05]  /*60c0*/  FFMA R21, R168, R2, R21 ;  /* 0x00000002a8157223 */ /* 0x000fca0000000015 */
[----:B------:R-:W-:-:S05]  /*60d0*/  F2FP.F16.F32.PACK_AB R21, RZ, R21 ;  /* 0x00000015ff15723e */ /* 0x000fca00000000ff */
[----:B------:R0:W-:Y:S01]  /*60e0*/  @P1 STG.E.U16 desc[UR36][R4.64+0x80], R21 ;  /* 0x0000801504001986 */ /* 0x0001e2000c101524 */
[----:B------:R-:W-:Y:S05]  /*60f0*/  @!P0 BRA `(.L_x_160) ;  /* 0x0000000000048947 */ /* 0x000fea0003800000 */
[----:B------:R0:W5:Y:S02]  /*6100*/  LDG.E.LTC128B.U16 R200, desc[UR36][R14.64+0x82] ;  /* 0x000082240ec87981 */ /* 0x000164000c1e1520 */
.L_x_160:
[----:B------:R-:W-:Y:S05]  /*6110*/  BSYNC B1 ;  /* 0x0000000000017941 */ /* 0x000fea0003800000 */
.L_x_159:
        /* <DEDUP_REMOVED lines=9> */
.L_x_162:
[----:B------:R-:W-:Y:S05]  /*61b0*/  BSYNC B1 ;  /* 0x0000000000017941 */ /* 0x000fea0003800000 */
.L_x_161:
        /* <DEDUP_REMOVED lines=9> */
.L_x_164:
[----:B------:R-:W-:Y:S05]  /*6250*/  BSYNC B1 ;  /* 0x0000000000017941 */ /* 0x000fea0003800000 */
.L_x_163:
[----:B0----5:R-:W-:Y:S01]  /*6260*/  HADD2.F32 R21, -RZ, R200.H0_H0 ;  /* 0x200000c8ff157230 */ /* 0x021fe20000004100 */
[----:B------:R-:W-:Y:S01]  /*6270*/  ISETP.GT.AND P6, PT, R3, 0x48, PT ;  /* 0x000000480300780c */ /* 0x000fe20003fc4270 */
[----:B------:R-:W-:Y:S03]  /*6280*/  BSSY B1, `(.L_x_165) ;  /* 0x0000008000017945 */ /* 0x000fe60003800000 */
[----:B------:R-:W-:Y:S01]  /*6290*/  FMUL R168, R21, R16 ;  /* 0x0000001015a87220 */ /* 0x000fe20000400000 */
[----:B------:R-:W-:-:S03]  /*62a0*/  ISETP.GT.AND P1, PT, R0, RZ, P6 ;  /* 0x000000ff0000720c */ /* 0x000fc60003724270 */
[----:B------:R-:W-:-:S05]  /*62b0*/  FFMA R168, R171, R2, R168 ;  /* 0x00000002aba87223 */ /* 0x000fca00000000a8 */
[----:B------:R-:W-:-:S05]  /*62c0*/  F2FP.F16.F32.PACK_AB R168, RZ, R168 ;  /* 0x000000a8ffa8723e */ /* 0x000fca00000000ff */
[----:B------:R0:W-:Y:S01]  /*62d0*/  @P0 STG.E.U16 desc[UR36][R6.64+0x82], R168 ;  /* 0x000082a806000986 */ /* 0x0001e2000c101524 */
[----:B------:R-:W-:Y:S05]  /*62e0*/  @!P1 BRA `(.L_x_166) ;  /* 0x0000000000049947 */ /* 0x000fea0003800000 */
[----:B------:R0:W5:Y:S02]  /*62f0*/  LDG.E.LTC128B.U16 R200, desc[UR36][R14.64+0x90] ;  /* 0x000090240ec87981 */ /* 0x000164000c1e1520 */
.L_x_166:
[----:B------:R-:W-:Y:S05]  /*6300*/  BSYNC B1 ;  /* 0x0000000000017941 */ /* 0x000fea0003800000 */
.L_x_165:
[----:B-----5:R-:W-:Y:S01]  /*6310*/  HADD2.F32 R21, -RZ, R200.H0_H0 ;  /* 0x200000c8ff157230 */ /* 0x020fe20000004100 */
        /* <DEDUP_REMOVED lines=9> */
.L_x_168:
[----:B------:R-:W-:Y:S05]  /*63b0*/  BSYNC B1 ;  /* 0x0000000000017941 */ /* 0x000fea0003800000 */
.L_x_167:
        /* <DEDUP_REMOVED lines=9> */
.L_x_170:
[----:B------:R-:W-:Y:S05]  /*6450*/  BSYNC B1 ;  /* 0x0000000000017941 */ /* 0x000fea0003800000 */
.L_x_169:
        /* <DEDUP_REMOVED lines=9> */
.L_x_172:
[----:B------:R-:W-:Y:S05]  /*64f0*/  BSYNC B1 ;  /* 0x0000000000017941 */ /* 0x000fea0003800000 */
.L_x_171:
[----:B0----5:R-:W-:Y:S01]  /*6500*/  HADD2.F32 R21, -RZ, R200.H0_H0 ;  /* 0x200000c8ff157230 */ /* 0x021fe20000004100 */
        /* <DEDUP_REMOVED lines=9> */
.L_x_174:
[----:B------:R-:W-:Y:S05]  /*65a0*/  BSYNC B1 ;  /* 0x0000000000017941 */ /* 0x000fea0003800000 */
.L_x_173:
        /* <DEDUP_REMOVED lines=10> */
.L_x_176:
[----:B------:R-:W-:Y:S05]  /*6650*/  BSYNC B1 ;  /* 0x0000000000017941 */ /* 0x000fea0003800000 */
.L_x_175:
        /* <DEDUP_REMOVED lines=9> */
.L_x_178:
[----:B------:R-:W-:Y:S05]  /*66f0*/  BSYNC B1 ;  /* 0x0000000000017941 */ /* 0x000fea0003800000 */
.L_x_177:
        /* <DEDUP_REMOVED lines=9> */
.L_x_180:
[----:B------:R-:W-:Y:S05]  /*6790*/  BSYNC B1 ;  /* 0x0000000000017941 */ /* 0x000fea0003800000 */
.L_x_179:
        /* <DEDUP_REMOVED lines=10> */
.L_x_182:
[----:B------:R-:W-:Y:S05]  /*6840*/  BSYNC B1 ;  /* 0x0000000000017941 */ /* 0x000fea0003800000 */
.L_x_181:
        /* <DEDUP_REMOVED lines=10> */
.L_x_184:
[----:B------:R-:W-:Y:S05]  /*68f0*/  BSYNC B1 ;  /* 0x0000000000017941 */ /* 0x000fea0003800000 */
.L_x_183:
        /* <DEDUP_REMOVED lines=9> */
.L_x_186:
[----:B------:R-:W-:Y:S05]  /*6990*/  BSYNC B1 ;  /* 0x0000000000017941 */ /* 0x000fea0003800000 */
.L_x_185:
        /* <DEDUP_REMOVED lines=9> */
.L_x_188:
[----:B------:R-:W-:Y:S05]  /*6a30*/  BSYNC B1 ;  /* 0x0000000000017941 */ /* 0x000fea0003800000 */
.L_x_187:
[----:B-----5:R-:W-:Y:S01]  /*6a40*/  HADD2.F32 R21, -RZ, R200.H0_H0 ;  /* 0x200000c8ff157230 */ /* 0x020fe20000004100 */
[----:B------:R-:W-:Y:S04]  /*6a50*/  BSSY B1, `(.L_x_189) ;  /* 0x0000009000017945 */ /* 0x000fe80003800000 */
[----:B------:R-:W-:-:S04]  /*6a60*/  FMUL R168, R21, R16 ;  /* 0x0000001015a87220 */ /* 0x000fc80000400000 */
[----:B------:R-:W-:-:S05]  /*6a70*/  FFMA R168, R183, R2, R168 ;  /* 0x00000002b7a87223 */ /* 0x000fca00000000a8 */
[----:B------:R-:W-:-:S05]  /*6a80*/  F2FP.F16.F32.PACK_AB R168, RZ, R168 ;  /* 0x000000a8ffa8723e */ /* 0x000fca00000000ff */
[----:B------:R0:W-:Y:S01]  /*6a90*/  @P5 STG.E.U16 desc[UR36][R6.64+0xb2], R168 ;  /* 0x0000b2a806005986 */ /* 0x0001e2000c101524 */
[----:B------:R-:W-:-:S04]  /*6aa0*/  ISETP.NE.AND P5, PT, R20, RZ, PT ;  /* 0x000000ff1400720c */ /* 0x000fc80003fa5270 */
[----:B------:R-:W-:-:S13]  /*6ab0*/  ISETP.GT.AND P5, PT, R0, 0x80, P5 ;  /* 0x000000800000780c */ /* 0x000fda0002fa4270 */
[----:B0-----:R-:W-:Y:S05]  /*6ac0*/  @!P5 BRA `(.L_x_190) ;  /* 0x000000000004d947 */ /* 0x001fea0003800000 */
[----:B------:R0:W5:Y:S02]  /*6ad0*/  LDG.E.LTC128B.U16 R200, desc[UR36][R10.64+0x80] ;  /* 0x000080240ac87981 */ /* 0x000164000c1e1520 */
.L_x_190:
[----:B------:R-:W-:Y:S05]  /*6ae0*/  BSYNC B1 ;  /* 0x0000000000017941 */ /* 0x000fea0003800000 */
.L_x_189:
        /* <DEDUP_REMOVED lines=10> */
.L_x_192:
[----:B------:R-:W-:Y:S05]  /*6b90*/  BSYNC B1 ;  /* 0x0000000000017941 */ /* 0x000fea0003800000 */
.L_x_191:
        /* <DEDUP_REMOVED lines=10> */
.L_x_194:
[----:B------:R-:W-:Y:S05]  /*6c40*/  BSYNC B1 ;  /* 0x0000000000017941 */ /* 0x000fea0003800000 */
.L_x_193:
        /* <DEDUP_REMOVED lines=10> */
.L_x_196:
[----:B------:R-:W-:Y:S05]  /*6cf0*/  BSYNC B1 ;  /* 0x0000000000017941 */ /* 0x000fea0003800000 */
.L_x_195:
        /* <DEDUP_REMOVED lines=9> */
.L_x_198:
[----:B------:R-:W-:Y:S05]  /*6d90*/  BSYNC B1 ;  /* 0x0000000000017941 */ /* 0x000fea0003800000 */
.L_x_197:
        /* <DEDUP_REMOVED lines=9> */
.L_x_200:
[----:B------:R-:W-:Y:S05]  /*6e30*/  BSYNC B1 ;  /* 0x0000000000017941 */ /* 0x000fea0003800000 */
.L_x_199:
        /* <DEDUP_REMOVED lines=9> */
.L_x_202:
[----:B------:R-:W-:Y:S05]  /*6ed0*/  BSYNC B1 ;  /* 0x0000000000017941 */ /* 0x000fea0003800000 */
.L_x_201:
        /* <DEDUP_REMOVED lines=9> */
.L_x_204:
[----:B------:R-:W-:Y:S05]  /*6f70*/  BSYNC B1 ;  /* 0x0000000000017941 */ /* 0x000fea0003800000 */
.L_x_203:
        /* <DEDUP_REMOVED lines=9> */
.L_x_206:
[----:B------:R-:W-:Y:S05]  /*7010*/  BSYNC B1 ;  /* 0x0000000000017941 */ /* 0x000fea0003800000 */
.L_x_205:
        /* <DEDUP_REMOVED lines=9> */
.L_x_208:
[----:B------:R-:W-:Y:S05]  /*70b0*/  BSYNC B1 ;  /* 0x0000000000017941 */ /* 0x000fea0003800000 */
.L_x_207:
        /* <DEDUP_REMOVED lines=9> */
.L_x_210:
[----:B------:R-:W-:Y:S05]  /*7150*/  BSYNC B1 ;  /* 0x0000000000017941 */ /* 0x000fea0003800000 */
.L_x_209:
        /* <DEDUP_REMOVED lines=9> */
.L_x_212:
[----:B------:R-:W-:Y:S05]  /*71f0*/  BSYNC B1 ;  /* 0x0000000000017941 */ /* 0x000fea0003800000 */
.L_x_211:
        /* <DEDUP_REMOVED lines=9> */
.L_x_214:
[----:B------:R-:W-:Y:S05]  /*7290*/  BSYNC B1 ;  /* 0x0000000000017941 */ /* 0x000fea0003800000 */
.L_x_213:
        /* <DEDUP_REMOVED lines=9> */
.L_x_216:
[----:B------:R-:W-:Y:S05]  /*7330*/  BSYNC B1 ;  /* 0x0000000000017941 */ /* 0x000fea0003800000 */
.L_x_215:
        /* <DEDUP_REMOVED lines=9> */
.L_x_218:
[----:B------:R-:W-:Y:S05]  /*73d0*/  BSYNC B1 ;  /* 0x0000000000017941 */ /* 0x000fea0003800000 */
.L_x_217:
        /* <DEDUP_REMOVED lines=9> */
.L_x_220:
[----:B------:R-:W-:Y:S05]  /*7470*/  BSYNC B1 ;  /* 0x0000000000017941 */ /* 0x000fea0003800000 */
.L_x_219:
        /* <DEDUP_REMOVED lines=11> */
.L_x_222:
[----:B------:R-:W-:Y:S05]  /*7530*/  BSYNC B1 ;  /* 0x0000000000017941 */ /* 0x000fea0003800000 */
.L_x_221:
[----:B-----5:R-:W-:Y:S01]  /*7540*/  HADD2.F32 R21, -RZ, R200.H0_H0 ;  /* 0x200000c8ff157230 */ /* 0x020fe20000004100 */
[----:B------:R-:W-:Y:S01]  /*7550*/  ISETP.GT.AND P2, PT, R3, 0x61, PT ;  /* 0x000000610300780c */ /* 0x000fe20003f44270 */
[----:B------:R-:W-:Y:S03]  /*7560*/  BSSY B1, `(.L_x_223) ;  /* 0x0000009000017945 */ /* 0x000fe60003800000 */
[----:B------:R-:W-:Y:S01]  /*7570*/  FMUL R21, R21, R16 ;  /* 0x0000001015157220 */ /* 0x000fe20000400000 */
[----:B------:R-:W-:-:S03]  /*7580*/  ISETP.GT.AND P0, PT, R0, RZ, P2 ;  /* 0x000000ff0000720c */ /* 0x000fc60001704270 */
[----:B------:R-:W-:Y:S01]  /*7590*/  FFMA R21, R136, R2, R21 ;  /* 0x0000000288157223 */ /* 0x000fe20000000015 */
[----:B------:R-:W-:-:S04]  /*75a0*/  P2R R136, PR, RZ, 0x4 ;  /* 0x00000004ff887803 */ /* 0x000fc80000000000 */
[----:B------:R-:W-:-:S05]  /*75b0*/  F2FP.F16.F32.PACK_AB R21, RZ, R21 ;  /* 0x00000015ff15723e */ /* 0x000fca00000000ff */
[----:B------:R0:W-:Y:S01]  /*75c0*/  @P1 STG.E.U16 desc[UR36][R4.64+0xc0], R21 ;  /* 0x0000c01504001986 */ /* 0x0001e2000c101524 */
[----:B------:R-:W-:Y:S05]  /*75d0*/  @!P0 BRA `(.L_x_224) ;  /* 0x0000000000048947 */ /* 0x000fea0003800000 */
[----:B------:R0:W5:Y:S02]  /*75e0*/  LDG.E.LTC128B.U16 R200, desc[UR36][R14.64+0xc2] ;  /* 0x0000c2240ec87981 */ /* 0x000164000c1e1520 */
.L_x_224:
[----:B------:R-:W-:Y:S05]  /*75f0*/  BSYNC B1 ;  /* 0x0000000000017941 */ /* 0x000fea0003800000 */
.L_x_223:
        /* <DEDUP_REMOVED lines=9> */
.L_x_226:
[----:B------:R-:W-:Y:S05]  /*7690*/  BSYNC B1 ;  /* 0x0000000000017941 */ /* 0x000fea0003800000 */
.L_x_225:
        /* <DEDUP_REMOVED lines=9> */
.L_x_228:
[----:B------:R-:W-:Y:S05]  /*7730*/  BSYNC B1 ;  /* 0x0000000000017941 */ /* 0x000fea0003800000 */
.L_x_227:
        /* <DEDUP_REMOVED lines=10> */
.L_x_230:
[----:B------:R-:W-:Y:S05]  /*77e0*/  BSYNC B1 ;  /* 0x0000000000017941 */ /* 0x000fea0003800000 */
.L_x_229:
        /* <DEDUP_REMOVED lines=10> */
.L_x_232:
[----:B------:R-:W-:Y:S05]  /*7890*/  BSYNC B1 ;  /* 0x0000000000017941 */ /* 0x000fea0003800000 */
.L_x_231:
        /* <DEDUP_REMOVED lines=9> */
.L_x_234:
[----:B------:R-:W-:Y:S05]  /*7930*/  BSYNC B1 ;  /* 0x0000000000017941 */ /* 0x000fea0003800000 */
.L_x_233:
        /* <DEDUP_REMOVED lines=9> */
.L_x_236:
[----:B------:R-:W-:Y:S05]  /*79d0*/  BSYNC B1 ;  /* 0x0000000000017941 */ /* 0x000fea0003800000 */
.L_x_235:
        /* <DEDUP_REMOVED lines=10> */
.L_x_238:
[----:B------:R-:W-:Y:S05]  /*7a80*/  BSYNC B1 ;  /* 0x0000000000017941 */ /* 0x000fea0003800000 */
.L_x_237:
        /* <DEDUP_REMOVED lines=10> */
.L_x_240:
[----:B------:R-:W-:Y:S05]  /*7b30*/  BSYNC B1 ;  /* 0x0000000000017941 */ /* 0x000fea0003800000 */
.L_x_239:
        /* <DEDUP_REMOVED lines=9> */
.L_x_242:
[----:B------:R-:W-:Y:S05]  /*7bd0*/  BSYNC B1 ;  /* 0x0000000000017941 */ /* 0x000fea0003800000 */
.L_x_241:
        /* <DEDUP_REMOVED lines=9> */
.L_x_244:
[----:B------:R-:W-:Y:S05]  /*7c70*/  BSYNC B1 ;  /* 0x0000000000017941 */ /* 0x000fea0003800000 */
.L_x_243:
        /* <DEDUP_REMOVED lines=10> */
.L_x_246:
[----:B------:R-:W-:Y:S05]  /*7d20*/  BSYNC B1 ;  /* 0x0000000000017941 */ /* 0x000fea0003800000 */
.L_x_245:
        /* <DEDUP_REMOVED lines=10> */
.L_x_248:
[----:B------:R-:W-:Y:S05]  /*7dd0*/  BSYNC B1 ;  /* 0x0000000000017941 */ /* 0x000fea0003800000 */
.L_x_247:
        /* <DEDUP_REMOVED lines=9> */
.L_x_250:
[----:B------:R-:W-:Y:S05]  /*7e70*/  BSYNC B1 ;  /* 0x0000000000017941 */ /* 0x000fea0003800000 */
.L_x_249:
        /* <DEDUP_REMOVED lines=9> */
.L_x_252:
[----:B------:R-:W-:Y:S05]  /*7f10*/  BSYNC B1 ;  /* 0x0000000000017941 */ /* 0x000fea0003800000 */
.L_x_251:
        /* <DEDUP_REMOVED lines=10> */
.L_x_254:
[----:B------:R-:W-:Y:S05]  /*7fc0*/  BSYNC B1 ;  /* 0x0000000000017941 */ /* 0x000fea0003800000 */
.L_x_253:
        /* <DEDUP_REMOVED lines=10> */
.L_x_256:
[----:B------:R-:W-:Y:S05]  /*8070*/  BSYNC B1 ;  /* 0x0000000000017941 */ /* 0x000fea0003800000 */
.L_x_255:
        /* <DEDUP_REMOVED lines=10> */
.L_x_258:
[----:B------:R-:W-:Y:S05]  /*8120*/  BSYNC B1 ;  /* 0x0000000000017941 */ /* 0x000fea0003800000 */
.L_x_257:
        /* <DEDUP_REMOVED lines=10> */
.L_x_260:
[----:B------:R-:W-:Y:S05]  /*81d0*/  BSYNC B1 ;  /* 0x0000000000017941 */ /* 0x000fea0003800000 */
.L_x_259:
        /* <DEDUP_REMOVED lines=9> */
.L_x_262:
[----:B------:R-:W-:Y:S05]  /*8270*/  BSYNC B1 ;  /* 0x0000000000017941 */ /* 0x000fea0003800000 */
.L_x_261:
        /* <DEDUP_REMOVED lines=9> */
.L_x_264:
[----:B------:R-:W-:Y:S05]  /*8310*/  BSYNC B1 ;  /* 0x0000000000017941 */ /* 0x000fea0003800000 */
.L_x_263:
        /* <DEDUP_REMOVED lines=9> */
.L_x_266:
[----:B------:R-:W-:Y:S05]  /*83b0*/  BSYNC B1 ;  /* 0x0000000000017941 */ /* 0x000fea0003800000 */
.L_x_265:
        /* <DEDUP_REMOVED lines=9> */
.L_x_268:
[----:B------:R-:W-:Y:S05]  /*8450*/  BSYNC B1 ;  /* 0x0000000000017941 */ /* 0x000fea0003800000 */
.L_x_267:
        /* <DEDUP_REMOVED lines=9> */
.L_x_270:
[----:B------:R-:W-:Y:S05]  /*84f0*/  BSYNC B1 ;  /* 0x0000000000017941 */ /* 0x000fea0003800000 */
.L_x_269:
        /* <DEDUP_REMOVED lines=9> */
.L_x_272:
[----:B------:R-:W-:Y:S05]  /*8590*/  BSYNC B1 ;  /* 0x0000000000017941 */ /* 0x000fea0003800000 */
.L_x_271:
        /* <DEDUP_REMOVED lines=9> */
.L_x_274:
[----:B------:R-:W-:Y:S05]  /*8630*/  BSYNC B1 ;  /* 0x0000000000017941 */ /* 0x000fea0003800000 */
.L_x_273:
        /* <DEDUP_REMOVED lines=9> */
.L_x_276:
[----:B------:R-:W-:Y:S05]  /*86d0*/  BSYNC B1 ;  /* 0x0000000000017941 */ /* 0x000fea0003800000 */
.L_x_275:
        /* <DEDUP_REMOVED lines=9> */
.L_x_278:
[----:B------:R-:W-:Y:S05]  /*8770*/  BSYNC B1 ;  /* 0x0000000000017941 */ /* 0x000fea0003800000 */
.L_x_277:
        /* <DEDUP_REMOVED lines=9> */
.L_x_280:
[----:B------:R-:W-:Y:S05]  /*8810*/  BSYNC B1 ;  /* 0x0000000000017941 */ /* 0x000fea0003800000 */
.L_x_279:
        /* <DEDUP_REMOVED lines=9> */
.L_x_282:
[----:B------:R-:W-:Y:S05]  /*88b0*/  BSYNC B1 ;  /* 0x0000000000017941 */ /* 0x000fea0003800000 */
.L_x_281:
        /* <DEDUP_REMOVED lines=9> */
.L_x_284:
[----:B------:R-:W-:Y:S05]  /*8950*/  BSYNC B1 ;  /* 0x0000000000017941 */ /* 0x000fea0003800000 */
.L_x_283:
        /* <DEDUP_REMOVED lines=11> */
.L_x_286:
[----:B------:R-:W-:Y:S05]  /*8a10*/  BSYNC B1 ;  /* 0x0000000000017941 */ /* 0x000fea0003800000 */
.L_x_285:
        /* <DEDUP_REMOVED lines=11> */
.L_x_288:
[----:B------:R-:W-:Y:S05]  /*8ad0*/  BSYNC B1 ;  /* 0x0000000000017941 */ /* 0x000fea0003800000 */
.L_x_287:
        /* <DEDUP_REMOVED lines=9> */
.L_x_290:
[----:B------:R-:W-:Y:S05]  /*8b70*/  BSYNC B1 ;  /* 0x0000000000017941 */ /* 0x000fea0003800000 */
.L_x_289:
        /* <DEDUP_REMOVED lines=9> */
.L_x_292:
[----:B------:R-:W-:Y:S05]  /*8c10*/  BSYNC B1 ;  /* 0x0000000000017941 */ /* 0x000fea0003800000 */
.L_x_291:
        /* <DEDUP_REMOVED lines=10> */
.L_x_294:
[----:B------:R-:W-:Y:S05]  /*8cc0*/  BSYNC B1 ;  /* 0x0000000000017941 */ /* 0x000fea0003800000 */
.L_x_293:
        /* <DEDUP_REMOVED lines=10> */
.L_x_296:
[----:B------:R-:W-:Y:S05]  /*8d70*/  BSYNC B1 ;  /* 0x0000000000017941 */ /* 0x000fea0003800000 */
.L_x_295:
        /* <DEDUP_REMOVED lines=9> */
.L_x_298:
[----:B------:R-:W-:Y:S05]  /*8e10*/  BSYNC B1 ;  /* 0x0000000000017941 */ /* 0x000fea0003800000 */
.L_x_297:
        /* <DEDUP_REMOVED lines=9> */
.L_x_300:
[----:B------:R-:W-:Y:S05]  /*8eb0*/  BSYNC B1 ;  /* 0x0000000000017941 */ /* 0x000fea0003800000 */
.L_x_299:
        /* <DEDUP_REMOVED lines=10> */
.L_x_302:
[----:B------:R-:W-:Y:S05]  /*8f60*/  BSYNC B1 ;  /* 0x0000000000017941 */ /* 0x000fea0003800000 */
.L_x_301:
        /* <DEDUP_REMOVED lines=10> */
.L_x_304:
[----:B------:R-:W-:Y:S05]  /*9010*/  BSYNC B1 ;  /* 0x0000000000017941 */ /* 0x000fea0003800000 */
.L_x_303:
        /* <DEDUP_REMOVED lines=9> */
.L_x_306:
[----:B------:R-:W-:Y:S05]  /*90b0*/  BSYNC B1 ;  /* 0x0000000000017941 */ /* 0x000fea0003800000 */
.L_x_305:
        /* <DEDUP_REMOVED lines=9> */
.L_x_308:
[----:B------:R-:W-:Y:S05]  /*9150*/  BSYNC B1 ;  /* 0x0000000000017941 */ /* 0x000fea0003800000 */
.L_x_307:
        /* <DEDUP_REMOVED lines=10> */
.L_x_310:
[----:B------:R-:W-:Y:S05]  /*9200*/  BSYNC B1 ;  /* 0x0000000000017941 */ /* 0x000fea0003800000 */
.L_x_309:
        /* <DEDUP_REMOVED lines=10> */
.L_x_312:
[----:B------:R-:W-:Y:S05]  /*92b0*/  BSYNC B1 ;  /* 0x0000000000017941 */ /* 0x000fea0003800000 */
.L_x_311:
        /* <DEDUP_REMOVED lines=9> */
.L_x_314:
[----:B------:R-:W-:Y:S05]  /*9350*/  BSYNC B1 ;  /* 0x0000000000017941 */ /* 0x000fea0003800000 */
.L_x_313:
        /* <DEDUP_REMOVED lines=9> */
.L_x_316:
[----:B------:R-:W-:Y:S05]  /*93f0*/  BSYNC B1 ;  /* 0x0000000000017941 */ /* 0x000fea0003800000 */
.L_x_315:
        /* <DEDUP_REMOVED lines=10> */
.L_x_318:
[----:B------:R-:W-:Y:S05]  /*94a0*/  BSYNC B1 ;  /* 0x0000000000017941 */ /* 0x000fea0003800000 */
.L_x_317:
        /* <DEDUP_REMOVED lines=10> */
.L_x_320:
[----:B------:R-:W-:Y:S05]  /*9550*/  BSYNC B1 ;  /* 0x0000000000017941 */ /* 0x000fea0003800000 */
.L_x_319:
        /* <DEDUP_REMOVED lines=10> */
.L_x_322:
[----:B------:R-:W-:Y:S05]  /*9600*/  BSYNC B1 ;  /* 0x0000000000017941 */ /* 0x000fea0003800000 */
.L_x_321:
        /* <DEDUP_REMOVED lines=10> */
.L_x_324:
[----:B------:R-:W-:Y:S05]  /*96b0*/  BSYNC B1 ;  /* 0x0000000000017941 */ /* 0x000fea0003800000 */
.L_x_323:
        /* <DEDUP_REMOVED lines=9> */
.L_x_326:
[----:B------:R-:W-:Y:S05]  /*9750*/  BSYNC B1 ;  /* 0x0000000000017941 */ /* 0x000fea0003800000 */
.L_x_325:
        /* <DEDUP_REMOVED lines=9> */
.L_x_328:
[----:B------:R-:W-:Y:S05]  /*97f0*/  BSYNC B1 ;  /* 0x0000000000017941 */ /* 0x000fea0003800000 */
.L_x_327:
        /* <DEDUP_REMOVED lines=9> */
.L_x_330:
[----:B------:R-:W-:Y:S05]  /*9890*/  BSYNC B1 ;  /* 0x0000000000017941 */ /* 0x000fea0003800000 */
.L_x_329:
        /* <DEDUP_REMOVED lines=9> */
.L_x_332:
[----:B------:R-:W-:Y:S05]  /*9930*/  BSYNC B1 ;  /* 0x0000000000017941 */ /* 0x000fea0003800000 */
.L_x_331:
        /* <DEDUP_REMOVED lines=9> */
.L_x_334:
[----:B------:R-:W-:Y:S05]  /*99d0*/  BSYNC B1 ;  /* 0x0000000000017941 */ /* 0x000fea0003800000 */
.L_x_333:
        /* <DEDUP_REMOVED lines=9> */
.L_x_336:
[----:B------:R-:W-:Y:S05]  /*9a70*/  BSYNC B1 ;  /* 0x0000000000017941 */ /* 0x000fea0003800000 */
.L_x_335:
        /* <DEDUP_REMOVED lines=9> */
.L_x_338:
[----:B------:R-:W-:Y:S05]  /*9b10*/  BSYNC B1 ;  /* 0x0000000000017941 */ /* 0x000fea0003800000 */
.L_x_337:
        /* <DEDUP_REMOVED lines=9> */
.L_x_340:
[----:B------:R-:W-:Y:S05]  /*9bb0*/  BSYNC B1 ;  /* 0x0000000000017941 */ /* 0x000fea0003800000 */
.L_x_339:
        /* <DEDUP_REMOVED lines=9> */
.L_x_342:
[----:B------:R-:W-:Y:S05]  /*9c50*/  BSYNC B1 ;  /* 0x0000000000017941 */ /* 0x000fea0003800000 */
.L_x_341:
        /* <DEDUP_REMOVED lines=9> */
.L_x_344:
[----:B------:R-:W-:Y:S05]  /*9cf0*/  BSYNC B1 ;  /* 0x0000000000017941 */ /* 0x000fea0003800000 */
.L_x_343:
        /* <DEDUP_REMOVED lines=9> */
.L_x_346:
[----:B------:R-:W-:Y:S05]  /*9d90*/  BSYNC B1 ;  /* 0x0000000000017941 */ /* 0x000fea0003800000 */
.L_x_345:
        /* <DEDUP_REMOVED lines=9> */
.L_x_348:
[----:B------:R-:W-:Y:S05]  /*9e30*/  BSYNC B1 ;  /* 0x0000000000017941 */ /* 0x000fea0003800000 */
.L_x_347:
        /* <DEDUP_REMOVED lines=11> */
.L_x_350:
[----:B------:R-:W-:Y:S05]  /*9ef0*/  BSYNC B1 ;  /* 0x0000000000017941 */ /* 0x000fea0003800000 */
.L_x_349:
        /* <DEDUP_REMOVED lines=11> */
.L_x_352:
[----:B------:R-:W-:Y:S05]  /*9fb0*/  BSYNC B1 ;  /* 0x0000000000017941 */ /* 0x000fea0003800000 */
.L_x_351:
        /* <DEDUP_REMOVED lines=9> */
.L_x_354:
[----:B------:R-:W-:Y:S05]  /*a050*/  BSYNC B1 ;  /* 0x0000000000017941 */ /* 0x000fea0003800000 */
.L_x_353:
        /* <DEDUP_REMOVED lines=9> */
.L_x_356:
[----:B------:R-:W-:Y:S05]  /*a0f0*/  BSYNC B1 ;  /* 0x0000000000017941 */ /* 0x000fea0003800000 */
.L_x_355:
        /* <DEDUP_REMOVED lines=10> */
.L_x_358:
[----:B------:R-:W-:Y:S05]  /*a1a0*/  BSYNC B1 ;  /* 0x0000000000017941 */ /* 0x000fea0003800000 */
.L_x_357:
        /* <DEDUP_REMOVED lines=10> */
.L_x_360:
[----:B------:R-:W-:Y:S05]  /*a250*/  BSYNC B1 ;  /* 0x0000000000017941 */ /* 0x000fea0003800000 */
.L_x_359:
        /* <DEDUP_REMOVED lines=9> */
.L_x_362:
[----:B------:R-:W-:Y:S05]  /*a2f0*/  BSYNC B1 ;  /* 0x0000000000017941 */ /* 0x000fea0003800000 */
.L_x_361:
        /* <DEDUP_REMOVED lines=9> */
.L_x_364:
[----:B------:R-:W-:Y:S05]  /*a390*/  BSYNC B1 ;  /* 0x0000000000017941 */ /* 0x000fea0003800000 */
.L_x_363:
        /* <DEDUP_REMOVED lines=10> */
.L_x_366:
[----:B------:R-:W-:Y:S05]  /*a440*/  BSYNC B1 ;  /* 0x0000000000017941 */ /* 0x000fea0003800000 */
.L_x_365:
        /* <DEDUP_REMOVED lines=10> */
.L_x_368:
[----:B------:R-:W-:Y:S05]  /*a4f0*/  BSYNC B1 ;  /* 0x0000000000017941 */ /* 0x000fea0003800000 */
.L_x_367:
        /* <DEDUP_REMOVED lines=9> */
.L_x_370:
[----:B------:R-:W-:Y:S05]  /*a590*/  BSYNC B1 ;  /* 0x0000000000017941 */ /* 0x000fea0003800000 */
.L_x_369:
        /* <DEDUP_REMOVED lines=9> */
.L_x_372:
[----:B------:R-:W-:Y:S05]  /*a630*/  BSYNC B1 ;  /* 0x0000000000017941 */ /* 0x000fea0003800000 */
.L_x_371:
        /* <DEDUP_REMOVED lines=10> */
.L_x_374:
[----:B------:R-:W-:Y:S05]  /*a6e0*/  BSYNC B1 ;  /* 0x0000000000017941 */ /* 0x000fea0003800000 */
.L_x_373:
        /* <DEDUP_REMOVED lines=10> */
.L_x_376:
[----:B------:R-:W-:Y:S05]  /*a790*/  BSYNC B1 ;  /* 0x0000000000017941 */ /* 0x000fea0003800000 */
.L_x_375:
        /* <DEDUP_REMOVED lines=9> */
.L_x_378:
[----:B------:R-:W-:Y:S05]  /*a830*/  BSYNC B1 ;  /* 0x0000000000017941 */ /* 0x000fea0003800000 */
.L_x_377:
        /* <DEDUP_REMOVED lines=9> */
.L_x_380:
[----:B------:R-:W-:Y:S05]  /*a8d0*/  BSYNC B1 ;  /* 0x0000000000017941 */ /* 0x000fea0003800000 */
.L_x_379:
        /* <DEDUP_REMOVED lines=10> */
.L_x_382:
[----:B------:R-:W-:Y:S05]  /*a980*/  BSYNC B1 ;  /* 0x0000000000017941 */ /* 0x000fea0003800000 */
.L_x_381:
        /* <DEDUP_REMOVED lines=10> */
.L_x_384:
[----:B------:R-:W-:Y:S05]  /*aa30*/  BSYNC B1 ;  /* 0x0000000000017941 */ /* 0x000fea0003800000 */
.L_x_383:
        /* <DEDUP_REMOVED lines=10> */
.L_x_386:
[----:B------:R-:W-:Y:S05]  /*aae0*/  BSYNC B1 ;  /* 0x0000000000017941 */ /* 0x000fea0003800000 */
.L_x_385:
        /* <DEDUP_REMOVED lines=10> */
.L_x_388:
[----:B------:R-:W-:Y:S05]  /*ab90*/  BSYNC B1 ;  /* 0x0000000000017941 */ /* 0x000fea0003800000 */
.L_x_387:
        /* <DEDUP_REMOVED lines=9> */
.L_x_390:
[----:B------:R-:W-:Y:S05]  /*ac30*/  BSYNC B1 ;  /* 0x0000000000017941 */ /* 0x000fea0003800000 */
.L_x_389:
        /* <DEDUP_REMOVED lines=9> */
.L_x_392:
[----:B------:R-:W-:Y:S05]  /*acd0*/  BSYNC B1 ;  /* 0x0000000000017941 */ /* 0x000fea0003800000 */
.L_x_391:
        /* <DEDUP_REMOVED lines=9> */
.L_x_394:
[----:B------:R-:W-:Y:S05]  /*ad70*/  BSYNC B1 ;  /* 0x0000000000017941 */ /* 0x000fea0003800000 */
.L_x_393:
        /* <DEDUP_REMOVED lines=9> */
.L_x_396:
[----:B------:R-:W-:Y:S05]  /*ae10*/  BSYNC B1 ;  /* 0x0000000000017941 */ /* 0x000fea0003800000 */
.L_x_395:
        /* <DEDUP_REMOVED lines=9> */
.L_x_398:
[----:B------:R-:W-:Y:S05]  /*aeb0*/  BSYNC B1 ;  /* 0x0000000000017941 */ /* 0x000fea0003800000 */
.L_x_397:
        /* <DEDUP_REMOVED lines=9> */
.L_x_400:
[----:B------:R-:W-:Y:S05]  /*af50*/  BSYNC B1 ;  /* 0x0000000000017941 */ /* 0x000fea0003800000 */
.L_x_399:
        /* <DEDUP_REMOVED lines=9> */
.L_x_402:
[----:B------:R-:W-:Y:S05]  /*aff0*/  BSYNC B1 ;  /* 0x0000000000017941 */ /* 0x000fea0003800000 */
.L_x_401:
        /* <DEDUP_REMOVED lines=9> */
.L_x_404:
[----:B------:R-:W-:Y:S05]  /*b090*/  BSYNC B1 ;  /* 0x0000000000017941 */ /* 0x000fea0003800000 */
.L_x_403:
        /* <DEDUP_REMOVED lines=9> */
.L_x_406:
[----:B------:R-:W-:Y:S05]  /*b130*/  BSYNC B1 ;  /* 0x0000000000017941 */ /* 0x000fea0003800000 */
.L_x_405:
        /* <DEDUP_REMOVED lines=9> */
.L_x_408:
[----:B------:R-:W-:Y:S05]  /*b1d0*/  BSYNC B1 ;  /* 0x0000000000017941 */ /* 0x000fea0003800000 */
.L_x_407:
        /* <DEDUP_REMOVED lines=9> */
.L_x_410:
[----:B------:R-:W-:Y:S05]  /*b270*/  BSYNC B1 ;  /* 0x0000000000017941 */ /* 0x000fea0003800000 */
.L_x_409:
        /* <DEDUP_REMOVED lines=9> */
.L_x_412:
[----:B------:R-:W-:Y:S05]  /*b310*/  BSYNC B1 ;  /* 0x0000000000017941 */ /* 0x000fea0003800000 */
.L_x_411:
        /* <DEDUP_REMOVED lines=11> */
.L_x_414:
[----:B------:R-:W-:Y:S05]  /*b3d0*/  BSYNC B1 ;  /* 0x0000000000017941 */ /* 0x000fea0003800000 */
.L_x_413:
        /* <DEDUP_REMOVED lines=11> */
.L_x_416:
[----:B------:R-:W-:Y:S05]  /*b490*/  BSYNC B1 ;  /* 0x0000000000017941 */ /* 0x000fea0003800000 */
.L_x_415:
        /* <DEDUP_REMOVED lines=9> */
.L_x_418:
[----:B------:R-:W-:Y:S05]  /*b530*/  BSYNC B1 ;  /* 0x0000000000017941 */ /* 0x000fea0003800000 */
.L_x_417:
        /* <DEDUP_REMOVED lines=9> */
.L_x_420:
[----:B------:R-:W-:Y:S05]  /*b5d0*/  BSYNC B1 ;  /* 0x0000000000017941 */ /* 0x000fea0003800000 */
.L_x_419:
        /* <DEDUP_REMOVED lines=10> */
.L_x_422:
[----:B------:R-:W-:Y:S05]  /*b680*/  BSYNC B1 ;  /* 0x0000000000017941 */ /* 0x000fea0003800000 */
.L_x_421:
        /* <DEDUP_REMOVED lines=10> */
.L_x_424:
[----:B------:R-:W-:Y:S05]  /*b730*/  BSYNC B1 ;  /* 0x0000000000017941 */ /* 0x000fea0003800000 */
.L_x_423:
        /* <DEDUP_REMOVED lines=9> */
.L_x_426:
[----:B------:R-:W-:Y:S05]  /*b7d0*/  BSYNC B1 ;  /* 0x0000000000017941 */ /* 0x000fea0003800000 */
.L_x_425:
        /* <DEDUP_REMOVED lines=9> */
.L_x_428:
[----:B------:R-:W-:Y:S05]  /*b870*/  BSYNC B1 ;  /* 0x0000000000017941 */ /* 0x000fea0003800000 */
.L_x_427:
        /* <DEDUP_REMOVED lines=10> */
.L_x_430:
[----:B------:R-:W-:Y:S05]  /*b920*/  BSYNC B1 ;  /* 0x0000000000017941 */ /* 0x000fea0003800000 */
.L_x_429:
        /* <DEDUP_REMOVED lines=10> */
.L_x_432:
[----:B------:R-:W-:Y:S05]  /*b9d0*/  BSYNC B1 ;  /* 0x0000000000017941 */ /* 0x000fea0003800000 */
.L_x_431:
        /* <DEDUP_REMOVED lines=9> */
.L_x_434:
[----:B------:R-:W-:Y:S05]  /*ba70*/  BSYNC B1 ;  /* 0x0000000000017941 */ /* 0x000fea0003800000 */
.L_x_433:
        /* <DEDUP_REMOVED lines=9> */
.L_x_436:
[----:B------:R-:W-:Y:S05]  /*bb10*/  BSYNC B1 ;  /* 0x0000000000017941 */ /* 0x000fea0003800000 */
.L_x_435:
        /* <DEDUP_REMOVED lines=10> */
.L_x_438:
[----:B------:R-:W-:Y:S05]  /*bbc0*/  BSYNC B1 ;  /* 0x0000000000017941 */ /* 0x000fea0003800000 */
.L_x_437:
        /* <DEDUP_REMOVED lines=10> */
.L_x_440:
[----:B------:R-:W-:Y:S05]  /*bc70*/  BSYNC B1 ;  /* 0x0000000000017941 */ /* 0x000fea0003800000 */
.L_x_439:
[----:B-----5:R-:W-:Y:S01]  /*bc80*/  HADD2.F32 R3, -RZ, R200.H0_H0 ;  /* 0x200000c8ff037230 */ /* 0x020fe20000004100 */
[----:B------:R-:W-:Y:S04]  /*bc90*/  BSSY B1, `(.L_x_441) ;  /* 0x0000008000017945 */ /* 0x000fe80003800000 */
[----:B0123--:R-:W-:-:S04]  /*bca0*/  FMUL R14, R3, R16 ;  /* 0x00000010030e7220 */ /* 0x00ffc80000400000 */
[----:B------:R-:W-:-:S05]  /*bcb0*/  FFMA R14, R53, R2, R14 ;  /* 0x00000002350e7223 */ /* 0x000fca000000000e */
[----:B------:R-:W-:-:S05]  /*bcc0*/  F2FP.F16.F32.PACK_AB R14, RZ, R14 ;  /* 0x0000000eff0e723e */ /* 0x000fca00000000ff */
[----:B------:R0:W-:Y:S01]  /*bcd0*/  @P5 STG.E.U16 desc[UR36][R4.64+0x1b2], R14 ;  /* 0x0001b20e04005986 */ /* 0x0001e2000c101524 */
[----:B------:R-:W-:-:S13]  /*bce0*/  ISETP.GT.AND P5, PT, R0, 0x8, P1 ;  /* 0x000000080000780c */ /* 0x000fda0000fa4270 */
[----:B0-----:R-:W-:Y:S05]  /*bcf0*/  @!P5 BRA `(.L_x_442) ;  /* 0x000000000004d947 */ /* 0x001fea0003800000 */
[----:B------:R0:W5:Y:S02]  /*bd00*/  LDG.E.LTC128B.U16 R200, desc[UR36][R12.64+0x1b0] ;  /* 0x0001b0240cc87981 */ /* 0x000164000c1e1520 */
.L_x_442:
[----:B------:R-:W-:Y:S05]  /*bd10*/  BSYNC B1 ;  /* 0x0000000000017941 */ /* 0x000fea0003800000 */
.L_x_441:
[----:B-----5:R-:W-:Y:S01]  /*bd20*/  HADD2.F32 R3, -RZ, R200.H0_H0 ;  /* 0x200000c8ff037230 */ /* 0x020fe20000004100 */
[----:B------:R-:W-:Y:S01]  /*bd30*/  BSSY B1, `(.L_x_443) ;  /* 0x000000a000017945 */ /* 0x000fe20003800000 */
[----:B------:R-:W-:Y:S02]  /*bd40*/  @P5 IMAD.MOV.U32 R4, RZ, RZ, R6 ;  /* 0x000000ffff045224 */ /* 0x000fe400078e0006 */
[----:B------:R-:W-:Y:S02]  /*bd50*/  @P5 IMAD.MOV.U32 R5, RZ, RZ, R7 ;  /* 0x000000ffff055224 */ /* 0x000fe400078e0007 */
[----:B------:R-:W-:-:S04]  /*bd60*/  FMUL R3, R3, R16 ;  /* 0x0000001003037220 */ /* 0x000fc80000400000 */
[----:B------:R-:W-:-:S05]  /*bd70*/  FFMA R3, R54, R2, R3 ;  /* 0x0000000236037223 */ /* 0x000fca0000000003 */
[----:B------:R-:W-:-:S05]  /*bd80*/  F2FP.F16.F32.PACK_AB R3, RZ, R3 ;  /* 0x00000003ff03723e */ /* 0x000fca00000000ff */
[----:B------:R1:W-:Y:S01]  /*bd90*/  @P5 STG.E.U16 desc[UR36][R4.64+0x1b0], R3 ;  /* 0x0001b00304005986 */ /* 0x0003e2000c101524 */
[----:B------:R-:W-:-:S13]  /*bda0*/  ISETP.GT.AND P5, PT, R0, 0x8, P0 ;  /* 0x000000080000780c */ /* 0x000fda00007a4270 */
[----:B-1----:R-:W-:Y:S05]  /*bdb0*/  @!P5 BRA `(.L_x_444) ;  /* 0x000000000004d947 */ /* 0x002fea0003800000 */
[----:B------:R1:W5:Y:S02]  /*bdc0*/  LDG.E.LTC128B.U16 R200, desc[UR36][R12.64+0x1b2] ;  /* 0x0001b2240cc87981 */ /* 0x000364000c1e1520 */
.L_x_444:
[----:B------:R-:W-:Y:S05]  /*bdd0*/  BSYNC B1 ;  /* 0x0000000000017941 */ /* 0x000fea0003800000 */
.L_x_443:
        /* <DEDUP_REMOVED lines=8> */
[----:B--2---:R-:W-:Y:S05]  /*be60*/  @!P5 BRA `(.L_x_446) ;  /* 0x000000000004d947 */ /* 0x004fea0003800000 */
[----:B------:R2:W5:Y:S02]  /*be70*/  LDG.E.LTC128B.U16 R200, desc[UR36][R10.64+0x180] ;  /* 0x000180240ac87981 */ /* 0x000564000c1e1520 */
.L_x_446:
[----:B------:R-:W-:Y:S05]  /*be80*/  BSYNC B1 ;  /* 0x0000000000017941 */ /* 0x000fea0003800000 */
.L_x_445:
        /* <DEDUP_REMOVED lines=8> */
[----:B---3--:R-:W-:Y:S05]  /*bf10*/  @!P5 BRA `(.L_x_448) ;  /* 0x000000000004d947 */ /* 0x008fea0003800000 */
[----:B------:R3:W5:Y:S02]  /*bf20*/  LDG.E.LTC128B.U16 R200, desc[UR36][R10.64+0x182] ;  /* 0x000182240ac87981 */ /* 0x000764000c1e1520 */
.L_x_448:
[----:B------:R-:W-:Y:S05]  /*bf30*/  BSYNC B1 ;  /* 0x0000000000017941 */ /* 0x000fea0003800000 */
.L_x_447:
        /* <DEDUP_REMOVED lines=10> */
.L_x_450:
[----:B------:R-:W-:Y:S05]  /*bfe0*/  BSYNC B1 ;  /* 0x0000000000017941 */ /* 0x000fea0003800000 */
.L_x_449:
        /* <DEDUP_REMOVED lines=10> */
.L_x_452:
[----:B------:R-:W-:Y:S05]  /*c090*/  BSYNC B1 ;  /* 0x0000000000017941 */ /* 0x000fea0003800000 */
.L_x_451:
        /* <DEDUP_REMOVED lines=9> */
.L_x_454:
[----:B------:R-:W-:Y:S05]  /*c130*/  BSYNC B1 ;  /* 0x0000000000017941 */ /* 0x000fea0003800000 */
.L_x_453:
        /* <DEDUP_REMOVED lines=9> */
.L_x_456:
[----:B------:R-:W-:Y:S05]  /*c1d0*/  BSYNC B1 ;  /* 0x0000000000017941 */ /* 0x000fea0003800000 */
.L_x_455:
        /* <DEDUP_REMOVED lines=9> */
.L_x_458:
[----:B------:R-:W-:Y:S05]  /*c270*/  BSYNC B1 ;  /* 0x0000000000017941 */ /* 0x000fea0003800000 */
.L_x_457:
        /* <DEDUP_REMOVED lines=9> */
.L_x_460:
[----:B------:R-:W-:Y:S05]  /*c310*/  BSYNC B1 ;  /* 0x0000000000017941 */ /* 0x000fea0003800000 */
.L_x_459:
        /* <DEDUP_REMOVED lines=9> */
.L_x_462:
[----:B------:R-:W-:Y:S05]  /*c3b0*/  BSYNC B1 ;  /* 0x0000000000017941 */ /* 0x000fea0003800000 */
.L_x_461:
        /* <DEDUP_REMOVED lines=9> */
.L_x_464:
[----:B------:R-:W-:Y:S05]  /*c450*/  BSYNC B1 ;  /* 0x0000000000017941 */ /* 0x000fea0003800000 */
.L_x_463:
        /* <DEDUP_REMOVED lines=9> */
.L_x_466:
[----:B------:R-:W-:Y:S05]  /*c4f0*/  BSYNC B1 ;  /* 0x0000000000017941 */ /* 0x000fea0003800000 */
.L_x_465:
        /* <DEDUP_REMOVED lines=9> */
.L_x_468:
[----:B------:R-:W-:Y:S05]  /*c590*/  BSYNC B1 ;  /* 0x0000000000017941 */ /* 0x000fea0003800000 */
.L_x_467:
        /* <DEDUP_REMOVED lines=9> */
.L_x_470:
[----:B------:R-:W-:Y:S05]  /*c630*/  BSYNC B1 ;  /* 0x0000000000017941 */ /* 0x000fea0003800000 */
.L_x_469:
        /* <DEDUP_REMOVED lines=9> */
.L_x_472:
[----:B------:R-:W-:Y:S05]  /*c6d0*/  BSYNC B1 ;  /* 0x0000000000017941 */ /* 0x000fea0003800000 */
.L_x_471:
        /* <DEDUP_REMOVED lines=9> */
.L_x_474:
[----:B------:R-:W-:Y:S05]  /*c770*/  BSYNC B1 ;  /* 0x0000000000017941 */ /* 0x000fea0003800000 */
.L_x_473:
        /* <DEDUP_REMOVED lines=9> */
.L_x_476:
[----:B------:R-:W-:Y:S05]  /*c810*/  BSYNC B1 ;  /* 0x0000000000017941 */ /* 0x000fea0003800000 */
.L_x_475:
[----:B------:R-:W-:Y:S05]  /*c820*/  @!P0 BRA `(.L_x_477) ;  /* 0x00000040005c8947 */ /* 0x000fea0003800000 */
[----:B0----5:R-:W-:-:S05]  /*c830*/  HADD2.F32 R3, -RZ, R200.H0_H0 ;  /* 0x200000c8ff037230 */ /* 0x021fca0000004100 */
[----:B------:R-:W-:-:S04]  /*c840*/  FMUL R0, R3, R16 ;  /* 0x0000001003007220 */ /* 0x000fc80000400000 */
[----:B------:R-:W-:-:S05]  /*c850*/  FFMA R0, R39, R2, R0 ;  /* 0x0000000227007223 */ /* 0x000fca0000000000 */
[----:B------:R-:W-:-:S05]  /*c860*/  F2FP.F16.F32.PACK_AB R0, RZ, R0 ;  /* 0x00000000ff00723e */ /* 0x000fca00000000ff */
[----:B------:R0:W-:Y:S01]  /*c870*/  STG.E.U16 desc[UR36][R22.64+0x1b2], R0 ;  /* 0x0001b20016007986 */ /* 0x0001e2000c101524 */
[----:B------:R-:W-:Y:S05]  /*c880*/  BRA `(.L_x_477) ;  /* 0x0000004000447947 */ /* 0x000fea0003800000 */
.L_x_34:
[----:B------:R-:W2:Y:S01]  /*c890*/  LDL.LU R220, [R1+0x44] ;  /* 0x0000440001dc7983 */ /* 0x000ea20000300800 */
[----:B------:R-:W-:-:S03]  /*c8a0*/  ULDC.64 UR4, c[0x0][0x5c0] ;  /* 0x0001700000047ab9 */ /* 0x000fc60000000a00 */
[----:B------:R-:W3:Y:S04]  /*c8b0*/  LDL.LU R13, [R1+0x48] ;  /* 0x00004800010d7983 */ /* 0x000ee80000300800 */
[----:B------:R-:W4:Y:S04]  /*c8c0*/  LDL.LU R12, [R1+0x4c] ;  /* 0x00004c00010c7983 */ /* 0x000f280000300800 */
[----:B------:R-:W5:Y:S04]  /*c8d0*/  LDL.LU R15, [R1+0x40] ;  /* 0x00004000010f7983 */ /* 0x000f680000300800 */
        /* <DEDUP_REMOVED lines=11> */
[----:B------:R-:W5:Y:S01]  /*c990*/  LDL.LU R227, [R1+0x4] ;  /* 0x0000040001e37983 */ /* 0x000f620000300800 */
[----:B------:R-:W-:-:S02]  /*c9a0*/  LEA R4, P2, R6, UR4, 0x1 ;  /* 0x0000000406047c11 */ /* 0x000fc4000f8408ff */
[----:B------:R-:W-:Y:S02]  /*c9b0*/  ISETP.GT.AND P3, PT, R3, 0x1, PT ;  /* 0x000000010300780c */ /* 0x000fe40003f64270 */
[----:B0-----:R-:W-:Y:S02]  /*c9c0*/  LEA.HI.X R5, R6, UR5, R14, 0x1, P2 ;  /* 0x0000000506057c11 */ /* 0x001fe400090f0c0e */
[----:B------:R-:W-:Y:S01]  /*c9d0*/  ISETP.GT.AND P2, PT, R0, RZ, P3 ;  /* 0x000000ff0000720c */ /* 0x000fe20001f44270 */
[----:B------:R-:W-:Y:S02]  /*c9e0*/  IMAD.SHL.U32 R14, R18, 0x10, RZ ;  /* 0x00000010120e7824 */ /* 0x000fe400078e00ff */
[-C--:B--2---:R-:W-:Y:S02]  /*c9f0*/  FMUL R7, R220, R2.reuse ;  /* 0x00000002dc077220 */ /* 0x084fe40000400000 */
[----:B------:R-:W2:Y:S01]  /*ca00*/  LDL.LU R220, [R1+0x60] ;  /* 0x0000600001dc7983 */ /* 0x000ea20000300800 */
[----:B---3--:R-:W-:-:S02]  /*ca10*/  FMUL R13, R13, R2 ;  /* 0x000000020d0d7220 */ /* 0x008fc40000400000 */
[----:B------:R-:W-:Y:S01]  /*ca20*/  F2FP.F16.F32.PACK_AB R7, RZ, R7 ;  /* 0x00000007ff07723e */ /* 0x000fe200000000ff */
[-C--:B----4-:R-:W-:Y:S02]  /*ca30*/  FMUL R12, R12, R2.reuse ;  /* 0x000000020c0c7220 */ /* 0x090fe40000400000 */
[----:B------:R-:W-:Y:S01]  /*ca40*/  F2FP.F16.F32.PACK_AB R13, RZ, R13 ;  /* 0x0000000dff0d723e */ /* 0x000fe200000000ff */
[----:B-----5:R-:W-:Y:S01]  /*ca50*/  FMUL R6, R15, R2 ;  /* 0x000000020f067220 */ /* 0x020fe20000400000 */
[----:B------:R-:W-:Y:S01]  /*ca60*/  @P2 STG.E.U16 desc[UR36][R4.64+0x2], R7 ;  /* 0x0000020704002986 */ /* 0x000fe2000c101524 */
[----:B------:R-:W-:Y:S01]  /*ca70*/  F2FP.F16.F32.PACK_AB R12, RZ, R12 ;  /* 0x0000000cff0c723e */ /* 0x000fe200000000ff */
[----:B------:R-:W-:Y:S02]  /*ca80*/  FMUL R11, R11, R2 ;  /* 0x000000020b0b7220 */ /* 0x000fe40000400000 */
[----:B------:R-:W-:Y:S02]  /*ca90*/  F2FP.F16.F32.PACK_AB R6, RZ, R6 ;  /* 0x00000006ff06723e */ /* 0x000fe400000000ff */
[----:B------:R-:W-:Y:S01]  /*caa0*/  SHF.L.U64.HI R15, R18, 0x4, R19 ;  /* 0x00000004120f7819 */ /* 0x000fe20000010213 */
[-C--:B------:R-:W-:Y:S01]  /*cab0*/  FMUL R10, R10, R2.reuse ;  /* 0x000000020a0a7220 */ /* 0x080fe20000400000 */
[----:B------:R-:W-:Y:S01]  /*cac0*/  ISETP.GT.AND P2, PT, R0, 0x8, P0 ;  /* 0x000000080000780c */ /* 0x000fe20000744270 */
[----:B------:R0:W-:Y:S01]  /*cad0*/  @P1 STG.E.U16 desc[UR36][R4.64], R6 ;  /* 0x0000000604001986 */ /* 0x0001e2000c101524 */
[----:B------:R-:W-:Y:S01]  /*cae0*/  F2FP.F16.F32.PACK_AB R11, RZ, R11 ;  /* 0x0000000bff0b723e */ /* 0x000fe200000000ff */
[----:B------:R-:W-:Y:S01]  /*caf0*/  FMUL R9, R9, R2 ;  /* 0x0000000209097220 */ /* 0x000fe20000400000 */
[----:B------:R-:W-:Y:S01]  /*cb00*/  F2FP.F16.F32.PACK_AB R10, RZ, R10 ;  /* 0x0000000aff0a723e */ /* 0x000fe200000000ff */
[----:B------:R-:W-:Y:S01]  /*cb10*/  FMUL R8, R8, R2 ;  /* 0x0000000208087220 */ /* 0x000fe20000400000 */
[----:B0-----:R-:W-:-:S05]  /*cb20*/  IADD3 R6, P1, R14, R4, RZ ;  /* 0x000000040e067210 */ /* 0x001fca0007f3e0ff */
[----:B------:R-:W-:Y:S01]  /*cb30*/  IMAD.X R7, R15, 0x1, R5, P1 ;  /* 0x000000010f077824 */ /* 0x000fe200008e0605 */
[----:B------:R-:W-:-:S04]  /*cb40*/  ISETP.GT.AND P1, PT, R0, 0x8, P3 ;  /* 0x000000080000780c */ /* 0x000fc80001f24270 */
[----:B------:R0:W-:Y:S09]  /*cb50*/  @P2 STG.E.U16 desc[UR36][R6.64], R13 ;  /* 0x0000000d06002986 */ /* 0x0001f2000c101524 */
[----:B------:R-:W-:Y:S01]  /*cb60*/  @P1 STG.E.U16 desc[UR36][R6.64+0x2], R12 ;  /* 0x0000020c06001986 */ /* 0x000fe2000c101524 */
[----:B------:R-:W-:-:S03]  /*cb70*/  ISETP.GT.AND P1, PT, R3, 0x8, PT ;  /* 0x000000080300780c */ /* 0x000fc60003f24270 */
[----:B0-----:R-:W3:Y:S01]  /*cb80*/  LDL.LU R13, [R1] ;  /* 0x00000000010d7983 */ /* 0x001ee20000300800 */
[----:B------:R-:W-:Y:S02]  /*cb90*/  ISETP.GT.AND P2, PT, R0, RZ, P1 ;  /* 0x000000ff0000720c */ /* 0x000fe40000f44270 */
[----:B------:R-:W-:Y:S01]  /*cba0*/  F2FP.F16.F32.PACK_AB R9, RZ, R9 ;  /* 0x00000009ff09723e */ /* 0x000fe200000000ff */
[----:B------:R-:W4:Y:S01]  /*cbb0*/  LDL.LU R226, [R1+0x8] ;  /* 0x0000080001e27983 */ /* 0x000f220000300800 */
[----:B------:R-:W-:-:S03]  /*cbc0*/  F2FP.F16.F32.PACK_AB R8, RZ, R8 ;  /* 0x00000008ff08723e */ /* 0x000fc600000000ff */
[----:B------:R-:W5:Y:S04]  /*cbd0*/  LDL.LU R225, [R1+0xc] ;  /* 0x00000c0001e17983 */ /* 0x000f680000300800 */
[----:B------:R-:W5:Y:S04]  /*cbe0*/  LDL.LU R224, [R1+0x10] ;  /* 0x0000100001e07983 */ /* 0x000f680000300800 */
[----:B------:R-:W-:Y:S01]  /*cbf0*/  @P2 STG.E.U16 desc[UR36][R4.64+0x10], R11 ;  /* 0x0000100b04002986 */ /* 0x000fe2000c101524 */
[----:B------:R-:W-:-:S03]  /*cc00*/  ISETP.GT.AND P2, PT, R3, 0x9, PT ;  /* 0x000000090300780c */ /* 0x000fc60003f44270 */
[----:B------:R-:W5:Y:S01]  /*cc10*/  LDL.LU R223, [R1+0x14] ;  /* 0x0000140001df7983 */ /* 0x000f620000300800 */
[C---:B------:R-:W-:Y:S02]  /*cc20*/  ISETP.GT.AND P3, PT, R0.reuse, RZ, P2 ;  /* 0x000000ff0000720c */ /* 0x040fe40001764270 */
[C---:B------:R-:W-:Y:S01]  /*cc30*/  ISETP.GT.AND P4, PT, R0.reuse, 0x8, P2 ;  /* 0x000000080000780c */ /* 0x040fe20001784270 */
[----:B------:R-:W5:Y:S04]  /*cc40*/  LDL.LU R222, [R1+0x18] ;  /* 0x0000180001de7983 */ /* 0x000f680000300800 */
[----:B------:R-:W5:Y:S06]  /*cc50*/  LDL.LU R221, [R1+0x1c] ;  /* 0x00001c0001dd7983 */ /* 0x000f6c0000300800 */
[----:B------:R-:W-:Y:S01]  /*cc60*/  @P3 STG.E.U16 desc[UR36][R4.64+0x12], R10 ;  /* 0x0000120a04003986 */ /* 0x000fe2000c101524 */
[----:B------:R-:W-:-:S03]  /*cc70*/  ISETP.GT.AND P3, PT, R0, 0x8, P1 ;  /* 0x000000080000780c */ /* 0x000fc60000f64270 */
[----:B------:R-:W-:Y:S10]  /*cc80*/  @P4 STG.E.U16 desc[UR36][R6.64+0x12], R8 ;  /* 0x0000120806004986 */ /* 0x000ff4000c101524 */
[----:B------:R0:W-:Y:S01]  /*cc90*/  @P3 STG.E.U16 desc[UR36][R6.64+0x10], R9 ;  /* 0x0000100906003986 */ /* 0x0001e2000c101524 */
[----:B------:R-:W-:-:S04]  /*cca0*/  ISETP.GT.AND P3, PT, R3, 0x10, PT ;  /* 0x000000100300780c */ /* 0x000fc80003f64270 */
[----:B------:R-:W-:Y:S01]  /*ccb0*/  ISETP.GT.AND P4, PT, R0, RZ, P3 ;  /* 0x000000ff0000720c */ /* 0x000fe20001f84270 */
[----:B0-----:R-:W-:Y:S01]  /*ccc0*/  FMUL R9, R219, R2 ;  /* 0x00000002db097220 */ /* 0x001fe20000400000 */
[----:B------:R-:W-:-:S04]  /*ccd0*/  LOP3.LUT R17, R17, 0xffffffef, RZ, 0xc0, !PT ;  /* 0xffffffef11117812 */ /* 0x000fc800078ec0ff */
[----:B------:R-:W-:Y:S01]  /*cce0*/  @P1 LOP3.LUT R17, R17, 0x10, RZ, 0xfc, !PT ;  /* 0x0000001011111812 */ /* 0x000fe200078efcff */
[----:B--2---:R-:W-:Y:S02]  /*ccf0*/  FMUL R8, R220, R2 ;  /* 0x00000002dc087220 */ /* 0x004fe40000400000 */
[----:B------:R-:W2:Y:S03]  /*cd00*/  LDL.LU R220, [R1+0x20] ;  /* 0x0000200001dc7983 */ /* 0x000ea60000300800 */
[----:B------:R-:W-:Y:S01]  /*cd10*/  F2FP.F16.F32.PACK_AB R8, RZ, R8 ;  /* 0x00000008ff08723e */ /* 0x000fe200000000ff */
[----:B------:R-:W2:Y:S03]  /*cd20*/  LDL.LU R219, [R1+0x24] ;  /* 0x0000240001db7983 */ /* 0x000ea60000300800 */
[----:B------:R-:W-:-:S05]  /*cd30*/  PRMT R10, R8, 0x7610, R10 ;  /* 0x00007610080a7816 */ /* 0x000fca000000000a */
[----:B------:R-:W-:Y:S01]  /*cd40*/  @P4 STG.E.U16 desc[UR36][R4.64+0x20], R10 ;  /* 0x0000200a04004986 */ /* 0x000fe2000c101524 */
[----:B------:R-:W-:-:S04]  /*cd50*/  ISETP.GT.AND P4, PT, R3, 0x11, PT ;  /* 0x000000110300780c */ /* 0x000fc80003f84270 */
[----:B------:R-:W-:Y:S02]  /*cd60*/  ISETP.GT.AND P5, PT, R0, RZ, P4 ;  /* 0x000000ff0000720c */ /* 0x000fe400027a4270 */
[----:B------:R-:W-:-:S11]  /*cd70*/  F2FP.F16.F32.PACK_AB R8, RZ, R9 ;  /* 0x00000009ff08723e */ /* 0x000fd600000000ff */
[----:B------:R0:W-:Y:S01]  /*cd80*/  @P5 STG.E.U16 desc[UR36][R4.64+0x22], R8 ;  /* 0x0000220804005986 */ /* 0x0001e2000c101524 */
[----:B------:R-:W-:Y:S01]  /*cd90*/  ISETP.GT.AND P5, PT, R0, 0x8, P3 ;  /* 0x000000080000780c */ /* 0x000fe20001fa4270 */
[----:B0-----:R-:W-:Y:S02]  /*cda0*/  FMUL R8, R218, R2 ;  /* 0x00000002da087220 */ /* 0x001fe40000400000 */
[----:B------:R-:W2:Y:S03]  /*cdb0*/  LDL.LU R218, [R1+0x28] ;  /* 0x0000280001da7983 */ /* 0x000ea60000300800 */
[----:B------:R-:W-:-:S07]  /*cdc0*/  F2FP.F16.F32.PACK_AB R8, RZ, R8 ;  /* 0x00000008ff08723e */ /* 0x000fce00000000ff */
[----:B------:R0:W-:Y:S01]  /*cdd0*/  @P5 STG.E.U16 desc[UR36][R6.64+0x20], R8 ;  /* 0x0000200806005986 */ /* 0x0001e2000c101524 */
[----:B------:R-:W-:Y:S01]  /*cde0*/  ISETP.GT.AND P5, PT, R0, 0x8, P4 ;  /* 0x000000080000780c */ /* 0x000fe200027a4270 */
[----:B0-----:R-:W-:-:S05]  /*cdf0*/  FMUL R8, R217, R2 ;  /* 0x00000002d9087220 */ /* 0x001fca0000400000 */
[----:B------:R-:W-:-:S07]  /*ce00*/  F2FP.F16.F32.PACK_AB R8, RZ, R8 ;  /* 0x00000008ff08723e */ /* 0x000fce00000000ff */
[----:B------:R0:W-:Y:S01]  /*ce10*/  @P5 STG.E.U16 desc[UR36][R6.64+0x22], R8 ;  /* 0x0000220806005986 */ /* 0x0001e2000c101524 */
[----:B------:R-:W-:-:S04]  /*ce20*/  ISETP.GT.AND P5, PT, R3, 0x18, PT ;  /* 0x000000180300780c */ /* 0x000fc80003fa4270 */
[----:B------:R-:W-:Y:S01]  /*ce30*/  ISETP.GT.AND P6, PT, R0, RZ, P5 ;  /* 0x000000ff0000720c */ /* 0x000fe20002fc4270 */
        /* <DEDUP_REMOVED lines=8> */
[----:B------:R-:W-:Y:S01]  /*cec0*/  ISETP.GT.AND P1, PT, R0, 0x8, P5 ;  /* 0x000000080000780c */ /* 0x000fe20002f24270 */
[----:B0-----:R-:W-:-:S05]  /*ced0*/  FMUL R8, R22, R2 ;  /* 0x0000000216087220 */ /* 0x001fca0000400000 */
[----:B------:R-:W-:-:S07]  /*cee0*/  F2FP.F16.F32.PACK_AB R8, RZ, R8 ;  /* 0x00000008ff08723e */ /* 0x000fce00000000ff */
[----:B------:R0:W-:Y:S02]  /*cef0*/  @P1 STG.E.U16 desc[UR36][R6.64+0x30], R8 ;  /* 0x0000300806001986 */ /* 0x0001e4000c101524 */
[----:B0-----:R-:W-:Y:S02]  /*cf00*/  FMUL R8, R21, R2 ;  /* 0x0000000215087220 */ /* 0x001fe40000400000 */
[----:B------:R-:W2:Y:S04]  /*cf10*/  LDL.LU R21, [R1+0x2c] ;  /* 0x00002c0001157983 */ /* 0x000ea80000300800 */
[----:B------:R-:W2:Y:S04]  /*cf20*/  LDL.LU R22, [R1+0x30] ;  /* 0x0000300001167983 */ /* 0x000ea80000300800 */
[----:B------:R-:W2:Y:S04]  /*cf30*/  LDL.LU R23, [R1+0x34] ;  /* 0x0000340001177983 */ /* 0x000ea80000300800 */
[----:B------:R-:W2:Y:S04]  /*cf40*/  LDL.LU R216, [R1+0x38] ;  /* 0x0000380001d87983 */ /* 0x000ea80000300800 */
[----:B------:R-:W2:Y:S01]  /*cf50*/  LDL.LU R217, [R1+0x3c] ;  /* 0x00003c0001d97983 */ /* 0x000ea20000300800 */
[----:B------:R-:W-:-:S02]  /*cf60*/  ISETP.GT.AND P1, PT, R0, 0x8, P6 ;  /* 0x000000080000780c */ /* 0x000fc40003724270 */
[----:B------:R-:W-:Y:S01]  /*cf70*/  F2FP.F16.F32.PACK_AB R8, RZ, R8 ;  /* 0x00000008ff08723e */ /* 0x000fe200000000ff */
[----:B---3--:R-:W-:Y:S01]  /*cf80*/  FMUL R10, R13, R2 ;  /* 0x000000020d0a7220 */ /* 0x008fe20000400000 */
[----:B------:R-:W-:-:S09]  /*cf90*/  IMAD R19, R19, 0xf0, RZ ;  /* 0x000000f013137824 */ /* 0x000fd200078e02ff */
[----:B------:R0:W-:Y:S01]  /*cfa0*/  @P1 STG.E.U16 desc[UR36][R6.64+0x32], R8 ;  /* 0x0000320806001986 */ /* 0x0001e2000c101524 */
[----:B------:R-:W-:Y:S02]  /*cfb0*/  ISETP.GT.AND P1, PT, R0, 0x80, P0 ;  /* 0x000000800000780c */ /* 0x000fe40000724270 */
[----:B------:R-:W-:Y:S01]  /*cfc0*/  F2FP.F16.F32.PACK_AB R10, RZ, R10 ;  /* 0x0000000aff0a723e */ /* 0x000fe200000000ff */
[----:B0-----:R-:W-:-:S04]  /*cfd0*/  IMAD.WIDE.U32 R8, R18, 0xf0, R6 ;  /* 0x000000f012087825 */ /* 0x001fc800078e0006 */
[----:B------:R-:W-:-:S06]  /*cfe0*/  IMAD.IADD R9, R9, 0x1, R19 ;  /* 0x0000000109097824 */ /* 0x000fcc00078e0213 */
[----:B------:R0:W-:Y:S01]  /*cff0*/  @P1 STG.E.U16 desc[UR36][R8.64], R10 ;  /* 0x0000000a08001986 */ /* 0x0001e2000c101524 */
[----:B------:R-:W-:-:S04]  /*d000*/  ISETP.GT.AND P1, PT, R3, 0x1, PT ;  /* 0x000000010300780c */ /* 0x000fc80003f24270 */
[C---:B------:R-:W-:Y:S01]  /*d010*/  ISETP.GT.AND P1, PT, R0.reuse, 0x80, P1 ;  /* 0x000000800000780c */ /* 0x040fe20000f24270 */
[----:B0-----:R-:W-:Y:S01]  /*d020*/  FMUL R10, R227, R2 ;  /* 0x00000002e30a7220 */ /* 0x001fe20000400000 */
[----:B------:R-:W-:-:S04]  /*d030*/  ISETP.GT.AND P0, PT, R0, 0x88, P0 ;  /* 0x000000880000780c */ /* 0x000fc80000704270 */
[----:B------:R-:W-:Y:S01]  /*d040*/  F2FP.F16.F32.PACK_AB R10, RZ, R10 ;  /* 0x0000000aff0a723e */ /* 0x000fe200000000ff */
[----:B----4-:R-:W-:-:S06]  /*d050*/  FMUL R12, R226, R2 ;  /* 0x00000002e20c7220 */ /* 0x010fcc0000400000 */
[----:B------:R0:W-:Y:S01]  /*d060*/  @P1 STG.E.U16 desc[UR36][R8.64+0x2], R10 ;  /* 0x0000020a08001986 */ /* 0x0001e2000c101524 */
[----:B------:R-:W-:Y:S02]  /*d070*/  F2FP.F16.F32.PACK_AB R12, RZ, R12 ;  /* 0x0000000cff0c723e */ /* 0x000fe400000000ff */
[----:B0-----:R-:W-:-:S05]  /*d080*/  IADD3 R10, P1, R14, R8, RZ ;  /* 0x000000080e0a7210 */ /* 0x001fca0007f3e0ff */
[----:B------:R-:W-:-:S05]  /*d090*/  IMAD.X R11, R15, 0x1, R9, P1 ;  /* 0x000000010f0b7824 */ /* 0x000fca00008e0609 */
[----:B------:R5:W-:Y:S01]  /*d0a0*/  @P0 STG.E.U16 desc[UR36][R10.64], R12 ;  /* 0x0000000c0a000986 */ /* 0x000be2000c101524 */
[----:B------:R-:W-:-:S04]  /*d0b0*/  ISETP.GT.AND P0, PT, R3, 0x1, PT ;  /* 0x000000010300780c */ /* 0x000fc80003f04270 */
[----:B------:R-:W-:Y:S01]  /*d0c0*/  ISETP.GT.AND P0, PT, R0, 0x88, P0 ;  /* 0x000000880000780c */ /* 0x000fe20000704270 */
[----:B-----5:R-:W-:Y:S01]  /*d0d0*/  FMUL R12, R225, R2 ;  /* 0x00000002e10c7220 */ /* 0x020fe20000400000 */
[----:B------:R-:W-:-:S04]  /*d0e0*/  LOP3.LUT P1, RZ, R17, 0x10, RZ, 0xc0, !PT ;  /* 0x0000001011ff7812 */ /* 0x000fc8000782c0ff */
[----:B------:R-:W-:-:S07]  /*d0f0*/  F2FP.F16.F32.PACK_AB R12, RZ, R12 ;  /* 0x0000000cff0c723e */ /* 0x000fce00000000ff */
[----:B------:R0:W-:Y:S01]  /*d100*/  @P0 STG.E.U16 desc[UR36][R10.64+0x2], R12 ;  /* 0x0000020c0a000986 */ /* 0x0001e2000c101524 */
[----:B------:R-:W-:Y:S01]  /*d110*/  ISETP.GT.AND P0, PT, R0, 0x80, P1 ;  /* 0x000000800000780c */ /* 0x000fe20000f04270 */
[----:B0-----:R-:W-:-:S05]  /*d120*/  FMUL R12, R224, R2 ;  /* 0x00000002e00c7220 */ /* 0x001fca0000400000 */
[----:B------:R-:W-:-:S07]  /*d130*/  F2FP.F16.F32.PACK_AB R12, RZ, R12 ;  /* 0x0000000cff0c723e */ /* 0x000fce00000000ff */
[----:B------:R0:W-:Y:S01]  /*d140*/  @P0 STG.E.U16 desc[UR36][R8.64+0x10], R12 ;  /* 0x0000100c08000986 */ /* 0x0001e2000c101524 */
[----:B------:R-:W-:Y:S01]  /*d150*/  ISETP.GT.AND P0, PT, R0, 0x80, P2 ;  /* 0x000000800000780c */ /* 0x000fe20001704270 */
[-C--:B------:R-:W-:Y:S01]  /*d160*/  FMUL R13, R222, R2.reuse ;  /* 0x00000002de0d7220 */ /* 0x080fe20000400000 */
[----:B------:R-:W-:Y:S01]  /*d170*/  ISETP.GT.AND P1, PT, R0, 0x88, P1 ;  /* 0x000000880000780c */ /* 0x000fe20000f24270 */
[----:B0-----:R-:W-:-:S03]  /*d180*/  FMUL R12, R223, R2 ;  /* 0x00000002df0c7220 */ /* 0x001fc60000400000 */
[----:B------:R-:W-:Y:S02]  /*d190*/  F2FP.F16.F32.PACK_AB R13, RZ, R13 ;  /* 0x0000000dff0d723e */ /* 0x000fe400000000ff */
[----:B------:R-:W-:-:S05]  /*d1a0*/  F2FP.F16.F32.PACK_AB R12, RZ, R12 ;  /* 0x0000000cff0c723e */ /* 0x000fca00000000ff */
[----:B------:R0:W-:Y:S01]  /*d1b0*/  @P0 STG.E.U16 desc[UR36][R8.64+0x12], R12 ;  /* 0x0000120c08000986 */ /* 0x0001e2000c101524 */
[----:B------:R-:W-:Y:S02]  /*d1c0*/  ISETP.GT.AND P2, PT, R0, 0x88, P2 ;  /* 0x000000880000780c */ /* 0x000fe40001744270 */
[----:B0-----:R-:W-:Y:S01]  /*d1d0*/  PRMT R12, R13, 0x7610, R12 ;  /* 0x000076100d0c7816 */ /* 0x001fe2000000000c */
[----:B------:R-:W-:-:S05]  /*d1e0*/  FMUL R13, R221, R2 ;  /* 0x00000002dd0d7220 */ /* 0x000fca0000400000 */
[----:B------:R-:W-:Y:S01]  /*d1f0*/  F2FP.F16.F32.PACK_AB R13, RZ, R13 ;  /* 0x0000000dff0d723e */ /* 0x000fe200000000ff */
[----:B------:R0:W-:Y:S01]  /*d200*/  @P1 STG.E.U16 desc[UR36][R10.64+0x10], R12 ;  /* 0x0000100c0a001986 */ /* 0x0001e2000c101524 */
[----:B------:R-:W-:Y:S02]  /*d210*/  ISETP.GT.AND P0, PT, R0, 0x80, P3 ;  /* 0x000000800000780c */ /* 0x000fe40001f04270 */
[----:B0-----:R-:W-:Y:S01]  /*d220*/  PRMT R12, R13, 0x7610, R12 ;  /* 0x000076100d0c7816 */ /* 0x001fe2000000000c */
[----:B--2---:R-:W-:-:S05]  /*d230*/  FMUL R13, R220, R2 ;  /* 0x00000002dc0d7220 */ /* 0x004fca0000400000 */
[----:B------:R-:W-:-:S04]  /*d240*/  F2FP.F16.F32.PACK_AB R13, RZ, R13 ;  /* 0x0000000dff0d723e */ /* 0x000fc800000000ff */
[----:B------:R-:W-:Y:S01]  /*d250*/  PRMT R20, R13, 0x7610, R20 ;  /* 0x000076100d147816 */ /* 0x000fe20000000014 */
[----:B------:R0:W-:Y:S04]  /*d260*/  @P2 STG.E.U16 desc[UR36][R10.64+0x12], R12 ;  /* 0x0000120c0a002986 */ /* 0x0001e8000c101524 */
[----:B------:R-:W-:Y:S01]  /*d270*/  @P0 STG.E.U16 desc[UR36][R8.64+0x20], R20 ;  /* 0x0000201408000986 */ /* 0x000fe2000c101524 */
[----:B------:R-:W-:Y:S01]  /*d280*/  ISETP.GT.AND P0, PT, R0, 0x80, P4 ;  /* 0x000000800000780c */ /* 0x000fe20002704270 */
[----:B------:R-:W-:-:S05]  /*d290*/  FMUL R13, R219, R2 ;  /* 0x00000002db0d7220 */ /* 0x000fca0000400000 */
[----:B------:R-:W-:Y:S02]  /*d2a0*/  F2FP.F16.F32.PACK_AB R13, RZ, R13 ;  /* 0x0000000dff0d723e */ /* 0x000fe400000000ff */
[----:B------:R-:W-:Y:S01]  /*d2b0*/  ISETP.GT.AND P3, PT, R0, 0x88, P3 ;  /* 0x000000880000780c */ /* 0x000fe20001f64270 */
[----:B0-----:R-:W-:-:S04]  /*d2c0*/  FMUL R12, R218, R2 ;  /* 0x00000002da0c7220 */ /* 0x001fc80000400000 */
[----:B------:R0:W-:Y:S01]  /*d2d0*/  @P0 STG.E.U16 desc[UR36][R8.64+0x22], R13 ;  /* 0x0000220d08000986 */ /* 0x0001e2000c101524 */
[C---:B------:R-:W-:Y:S02]  /*d2e0*/  ISETP.GT.AND P0, PT, R0.reuse, 0x80, P5 ;  /* 0x000000800000780c */ /* 0x040fe40002f04270 */
[C---:B------:R-:W-:Y:S02]  /*d2f0*/  ISETP.GT.AND P4, PT, R0.reuse, 0x88, P4 ;  /* 0x000000880000780c */ /* 0x040fe40002784270 */
[C---:B------:R-:W-:Y:S02]  /*d300*/  ISETP.GT.AND P1, PT, R0.reuse, 0x80, P6 ;  /* 0x000000800000780c */ /* 0x040fe40003724270 */
[----:B------:R-:W-:Y:S02]  /*d310*/  F2FP.F16.F32.PACK_AB R12, RZ, R12 ;  /* 0x0000000cff0c723e */ /* 0x000fe400000000ff */
[----:B------:R-:W-:-:S03]  /*d320*/  ISETP.GT.AND P5, PT, R0, 0x88, P5 ;  /* 0x000000880000780c */ /* 0x000fc60002fa4270 */
[----:B------:R1:W-:Y:S02]  /*d330*/  @P3 STG.E.U16 desc[UR36][R10.64+0x20], R12 ;  /* 0x0000200c0a003986 */ /* 0x0003e4000c101524 */
[----:B0-----:R-:W-:Y:S01]  /*d340*/  @P0 IMAD.MOV.U32 R13, RZ, RZ, R9 ;  /* 0x000000ffff0d0224 */ /* 0x001fe200078e0009 */
[----:B------:R-:W-:Y:S02]  /*d350*/  ISETP.GT.AND P2, PT, R3, 0x20, PT ;  /* 0x000000200300780c */ /* 0x000fe40003f44270 */
[----:B------:R-:W-:Y:S01]  /*d360*/  ISETP.GT.AND P6, PT, R0, 0x88, P6 ;  /* 0x000000880000780c */ /* 0x000fe200037c4270 */
[----:B-1----:R-:W-:Y:S02]  /*d370*/  @P0 IMAD.MOV.U32 R12, RZ, RZ, R8 ;  /* 0x000000ffff0c0224 */ /* 0x002fe400078e0008 */
[-C--:B------:R-:W-:Y:S01]  /*d380*/  FMUL R200, R200, R2.reuse ;  /* 0x00000002c8c87220 */ /* 0x080fe20000400000 */
[-C--:B------:R-:W-:Y:S01]  /*d390*/  FMUL R201, R201, R2.reuse ;  /* 0x00000002c9c97220 */ /* 0x080fe20000400000 */
[----:B------:R-:W-:-:S03]  /*d3a0*/  FMUL R202, R202, R2 ;  /* 0x00000002caca7220 */ /* 0x000fc60000400000 */
[----:B------:R-:W-:Y:S01]  /*d3b0*/  F2FP.F16.F32.PACK_AB R200, RZ, R200 ;  /* 0x000000c8ffc8723e */ /* 0x000fe200000000ff */
[----:B------:R-:W-:Y:S01]  /*d3c0*/  FMUL R203, R203, R2 ;  /* 0x00000002cbcb7220 */ /* 0x000fe20000400000 */
[----:B------:R-:W-:Y:S02]  /*d3d0*/  F2FP.F16.F32.PACK_AB R201, RZ, R201 ;  /* 0x000000c9ffc9723e */ /* 0x000fe400000000ff */
[----:B------:R-:W-:Y:S02]  /*d3e0*/  F2FP.F16.F32.PACK_AB R202, RZ, R202 ;  /* 0x000000caffca723e */ /* 0x000fe400000000ff */
[----:B------:R-:W-:Y:S01]  /*d3f0*/  F2FP.F16.F32.PACK_AB R203, RZ, R203 ;  /* 0x000000cbffcb723e */ /* 0x000fe200000000ff */
[-C--:B------:R-:W-:Y:S01]  /*d400*/  FMUL R204, R204, R2.reuse ;  /* 0x00000002cccc7220 */ /* 0x080fe20000400000 */
[-C--:B------:R-:W-:Y:S01]  /*d410*/  FMUL R205, R205, R2.reuse ;  /* 0x00000002cdcd7220 */ /* 0x080fe20000400000 */
[-C--:B------:R-:W-:Y:S01]  /*d420*/  FMUL R21, R21, R2.reuse ;  /* 0x0000000215157220 */ /* 0x080fe20000400000 */
[----:B------:R-:W-:-:S04]  /*d430*/  FMUL R22, R22, R2 ;  /* 0x0000000216167220 */ /* 0x000fc80000400000 */
[----:B------:R-:W-:Y:S01]  /*d440*/  F2FP.F16.F32.PACK_AB R21, RZ, R21 ;  /* 0x00000015ff15723e */ /* 0x000fe200000000ff */
[----:B------:R-:W-:Y:S01]  /*d450*/  FMUL R23, R23, R2 ;  /* 0x0000000217177220 */ /* 0x000fe20000400000 */
[----:B------:R-:W-:-:S03]  /*d460*/  F2FP.F16.F32.PACK_AB R22, RZ, R22 ;  /* 0x00000016ff16723e */ /* 0x000fc600000000ff */
[----:B------:R-:W-:Y:S01]  /*d470*/  @P4 STG.E.U16 desc[UR36][R10.64+0x22], R21 ;  /* 0x000022150a004986 */ /* 0x000fe2000c101524 */
[----:B------:R-:W-:-:S03]  /*d480*/  F2FP.F16.F32.PACK_AB R23, RZ, R23 ;  /* 0x00000017ff17723e */ /* 0x000fc600000000ff */
[----:B------:R-:W-:Y:S01]  /*d490*/  @P0 STG.E.U16 desc[UR36][R12.64+0x30], R22 ;  /* 0x000030160c000986 */ /* 0x000fe2000c101524 */
[----:B------:R-:W-:Y:S01]  /*d4a0*/  ISETP.GT.AND P0, PT, R3, 0x21, PT ;  /* 0x000000210300780c */ /* 0x000fe20003f04270 */
[-C--:B------:R-:W-:Y:S02]  /*d4b0*/  FMUL R216, R216, R2.reuse ;  /* 0x00000002d8d87220 */ /* 0x080fe40000400000 */
[----:B------:R0:W-:Y:S01]  /*d4c0*/  @P1 STG.E.U16 desc[UR36][R8.64+0x32], R23 ;  /* 0x0000321708001986 */ /* 0x0001e2000c101524 */
[C---:B------:R-:W-:Y:S01]  /*d4d0*/  ISETP.GT.AND P1, PT, R0.reuse, RZ, P2 ;  /* 0x000000ff0000720c */ /* 0x040fe20001724270 */
[----:B------:R-:W-:Y:S01]  /*d4e0*/  FMUL R20, R217, R2 ;  /* 0x00000002d9147220 */ /* 0x000fe20000400000 */
[C---:B------:R-:W-:Y:S02]  /*d4f0*/  ISETP.GT.AND P3, PT, R0.reuse, RZ, P0 ;  /* 0x000000ff0000720c */ /* 0x040fe40000764270 */
[----:B------:R-:W-:Y:S02]  /*d500*/  ISETP.GT.AND P2, PT, R0, 0x8, P2 ;  /* 0x000000080000780c */ /* 0x000fe40001744270 */
[----:B------:R-:W-:-:S02]  /*d510*/  F2FP.F16.F32.PACK_AB R216, RZ, R216 ;  /* 0x000000d8ffd8723e */ /* 0x000fc400000000ff */
[----:B------:R-:W-:Y:S01]  /*d520*/  F2FP.F16.F32.PACK_AB R20, RZ, R20 ;  /* 0x00000014ff14723e */ /* 0x000fe200000000ff */
[----:B0-----:R-:W-:Y:S02]  /*d530*/  @P5 IMAD.MOV.U32 R8, RZ, RZ, R10 ;  /* 0x000000ffff085224 */ /* 0x001fe400078e000a */
[----:B------:R-:W-:Y:S01]  /*d540*/  @P5 IMAD.MOV.U32 R9, RZ, RZ, R11 ;  /* 0x000000ffff095224 */ /* 0x000fe200078e000b */
[----:B------:R-:W-:-:S04]  /*d550*/  ISETP.GT.AND P4, PT, R0, 0x8, P0 ;  /* 0x000000080000780c */ /* 0x000fc80000784270 */
[----:B------:R0:W-:Y:S04]  /*d560*/  @P5 STG.E.U16 desc[UR36][R8.64+0x30], R216 ;  /* 0x000030d808005986 */ /* 0x0001e8000c101524 */
[----:B------:R1:W-:Y:S04]  /*d570*/  @P6 STG.E.U16 desc[UR36][R10.64+0x32], R20 ;  /* 0x000032140a006986 */ /* 0x0003e8000c101524 */
[----:B------:R2:W-:Y:S01]  /*d580*/  @P1 STG.E.U16 desc[UR36][R4.64+0x40], R200 ;  /* 0x000040c804001986 */ /* 0x0005e2000c101524 */
[----:B------:R-:W-:-:S03]  /*d590*/  ISETP.GT.AND P1, PT, R3, 0x28, PT ;  /* 0x000000280300780c */ /* 0x000fc60003f24270 */
[----:B------:R2:W-:Y:S01]  /*d5a0*/  @P3 STG.E.U16 desc[UR36][R4.64+0x42], R201 ;  /* 0x000042c904003986 */ /* 0x0005e2000c101524 */
[----:B------:R-:W-:-:S03]  /*d5b0*/  ISETP.GT.AND P3, PT, R0, RZ, P1 ;  /* 0x000000ff0000720c */ /* 0x000fc60000f64270 */
[----:B------:R2:W-:Y:S01]  /*d5c0*/  @P2 STG.E.U16 desc[UR36][R6.64+0x40], R202 ;  /* 0x000040ca06002986 */ /* 0x0005e2000c101524 */
[----:B------:R-:W-:-:S03]  /*d5d0*/  ISETP.GT.AND P2, PT, R3, 0x29, PT ;  /* 0x000000290300780c */ /* 0x000fc60003f44270 */
[----:B------:R2:W-:Y:S01]  /*d5e0*/  @P4 STG.E.U16 desc[UR36][R6.64+0x42], R203 ;  /* 0x000042cb06004986 */ /* 0x0005e2000c101524 */
[----:B------:R-:W-:Y:S02]  /*d5f0*/  ISETP.GT.AND P4, PT, R0, RZ, P2 ;  /* 0x000000ff0000720c */ /* 0x000fe40001784270 */
[----:B------:R-:W-:Y:S02]  /*d600*/  F2FP.F16.F32.PACK_AB R204, RZ, R204 ;  /* 0x000000ccffcc723e */ /* 0x000fe400000000ff */
[----:B------:R-:W-:-:S03]  /*d610*/  F2FP.F16.F32.PACK_AB R205, RZ, R205 ;  /* 0x000000cdffcd723e */ /* 0x000fc600000000ff */
[----:B------:R2:W-:Y:S01]  /*d620*/  @P3 STG.E.U16 desc[UR36][R4.64+0x50], R204 ;  /* 0x000050cc04003986 */ /* 0x0005e2000c101524 */
[----:B------:R-:W-:Y:S01]  /*d630*/  ISETP.GT.AND P3, PT, R0, 0x8, P1 ;  /* 0x000000080000780c */ /* 0x000fe20000f64270 */
[----:B------:R-:W-:-:S04]  /*d640*/  FMUL R206, R206, R2 ;  /* 0x00000002cece7220 */ /* 0x000fc80000400000 */
[----:B------:R2:W-:Y:S01]  /*d650*/  @P4 STG.E.U16 desc[UR36][R4.64+0x52], R205 ;  /* 0x000052cd04004986 */ /* 0x0005e2000c101524 */
[----:B------:R-:W-:Y:S01]  /*d660*/  ISETP.GT.AND P4, PT, R0, 0x8, P2 ;  /* 0x000000080000780c */ /* 0x000fe20001784270 */
[----:B------:R-:W-:Y:S01]  /*d670*/  FMUL R207, R207, R2 ;  /* 0x00000002cfcf7220 */ /* 0x000fe20000400000 */
[----:B------:R-:W-:-:S04]  /*d680*/  F2FP.F16.F32.PACK_AB R206, RZ, R206 ;  /* 0x000000ceffce723e */ /* 0x000fc800000000ff */
[----:B------:R-:W-:Y:S01]  /*d690*/  F2FP.F16.F32.PACK_AB R207, RZ, R207 ;  /* 0x000000cfffcf723e */ /* 0x000fe200000000ff */
[----:B------:R2:W-:Y:S01]  /*d6a0*/  @P3 STG.E.U16 desc[UR36][R6.64+0x50], R206 ;  /* 0x000050ce06003986 */ /* 0x0005e2000c101524 */
[----:B------:R-:W-:Y:S01]  /*d6b0*/  ISETP.GT.AND P3, PT, R3, 0x30, PT ;  /* 0x000000300300780c */ /* 0x000fe20003f64270 */
[----:B------:R-:W-:-:S04]  /*d6c0*/  FMUL R208, R208, R2 ;  /* 0x00000002d0d07220 */ /* 0x000fc80000400000 */
[----:B------:R2:W-:Y:S01]  /*d6d0*/  @P4 STG.E.U16 desc[UR36][R6.64+0x52], R207 ;  /* 0x000052cf06004986 */ /* 0x0005e2000c101524 */
[----:B------:R-:W-:Y:S01]  /*d6e0*/  ISETP.GT.AND P4, PT, R0, RZ, P3 ;  /* 0x000000ff0000720c */ /* 0x000fe20001f84270 */
[----:B0-----:R-:W-:Y:S01]  /*d6f0*/  IMAD.WIDE.U32 R8, R18, 0xf0, R6 ;  /* 0x000000f012087825 */ /* 0x001fe200078e0006 */
[----:B------:R-:W-:-:S03]  /*d700*/  F2FP.F16.F32.PACK_AB R208, RZ, R208 ;  /* 0x000000d0ffd0723e */ /* 0x000fc600000000ff */
[----:B------:R-:W-:-:S08]  /*d710*/  IMAD.IADD R9, R19, 0x1, R9 ;  /* 0x0000000113097824 */ /* 0x000fd000078e0209 */
[----:B------:R2:W-:Y:S01]  /*d720*/  @P4 STG.E.U16 desc[UR36][R4.64+0x60], R208 ;  /* 0x000060d004004986 */ /* 0x0005e2000c101524 */
[----:B------:R-:W-:-:S05]  /*d730*/  IADD3 R14, P4, R14, R8, RZ ;  /* 0x000000080e0e7210 */ /* 0x000fca0007f9e0ff */
[----:B------:R-:W-:Y:S01]  /*d740*/  IMAD.X R15, R15, 0x1, R9, P4 ;  /* 0x000000010f0f7824 */ /* 0x000fe200020e0609 */
[----:B------:R-:W-:Y:S01]  /*d750*/  ISETP.GT.AND P4, PT, R3, 0x31, PT ;  /* 0x000000310300780c */ /* 0x000fe20003f84270 */
[----:B------:R-:W-:-:S03]  /*d760*/  FMUL R209, R209, R2 ;  /* 0x00000002d1d17220 */ /* 0x000fc60000400000 */
[----:B------:R-:W-:Y:S02]  /*d770*/  ISETP.GT.AND P5, PT, R0, RZ, P4 ;  /* 0x000000ff0000720c */ /* 0x000fe400027a4270 */
[----:B------:R-:W-:Y:S01]  /*d780*/  F2FP.F16.F32.PACK_AB R209, RZ, R209 ;  /* 0x000000d1ffd1723e */ /* 0x000fe200000000ff */
[----:B------:R-:W-:-:S10]  /*d790*/  FMUL R210, R210, R2 ;  /* 0x00000002d2d27220 */ /* 0x000fd40000400000 */
[----:B------:R2:W-:Y:S01]  /*d7a0*/  @P5 STG.E.U16 desc[UR36][R4.64+0x62], R209 ;  /* 0x000062d104005986 */ /* 0x0005e2000c101524 */
[----:B------:R-:W-:Y:S02]  /*d7b0*/  ISETP.GT.AND P5, PT, R0, 0x8, P3 ;  /* 0x000000080000780c */ /* 0x000fe40001fa4270 */
[----:B------:R-:W-:Y:S01]  /*d7c0*/  F2FP.F16.F32.PACK_AB R210, RZ, R210 ;  /* 0x000000d2ffd2723e */ /* 0x000fe200000000ff */
[----:B------:R-:W-:-:S10]  /*d7d0*/  FMUL R211, R211, R2 ;  /* 0x00000002d3d37220 */ /* 0x000fd40000400000 */
[----:B------:R2:W-:Y:S01]  /*d7e0*/  @P5 STG.E.U16 desc[UR36][R6.64+0x60], R210 ;  /* 0x000060d206005986 */ /* 0x0005e2000c101524 */
[----:B------:R-:W-:Y:S02]  /*d7f0*/  ISETP.GT.AND P5, PT, R0, 0x8, P4 ;  /* 0x000000080000780c */ /* 0x000fe400027a4270 */
[----:B------:R-:W-:Y:S01]  /*d800*/  F2FP.F16.F32.PACK_AB R211, RZ, R211 ;  /* 0x000000d3ffd3723e */ /* 0x000fe200000000ff */
[----:B------:R-:W-:-:S10]  /*d810*/  FMUL R212, R212, R2 ;  /* 0x00000002d4d47220 */ /* 0x000fd40000400000 */
[----:B------:R2:W-:Y:S01]  /*d820*/  @P5 STG.E.U16 desc[UR36][R6.64+0x62], R211 ;  /* 0x000062d306005986 */ /* 0x0005e2000c101524 */
[----:B------:R-:W-:-:S04]  /*d830*/  ISETP.GT.AND P5, PT, R3, 0x38, PT ;  /* 0x000000380300780c */ /* 0x000fc80003fa4270 */
[----:B------:R-:W-:Y:S02]  /*d840*/  ISETP.GT.AND P6, PT, R0, RZ, P5 ;  /* 0x000000ff0000720c */ /* 0x000fe40002fc4270 */
[----:B------:R-:W-:Y:S02]  /*d850*/  F2FP.F16.F32.PACK_AB R212, RZ, R212 ;  /* 0x000000d4ffd4723e */ /* 0x000fe400000000ff */
[----:B-1----:R-:W-:Y:S01]  /*d860*/  P2R R10, PR, RZ, 0x2 ;  /* 0x00000002ff0a7803 */ /* 0x002fe20000000000 */
[----:B------:R-:W-:-:S08]  /*d870*/  FMUL R213, R213, R2 ;  /* 0x00000002d5d57220 */ /* 0x000fd00000400000 */
[----:B------:R2:W-:Y:S01]  /*d880*/  @P6 STG.E.U16 desc[UR36][R4.64+0x70], R212 ;  /* 0x000070d404006986 */ /* 0x0005e2000c101524 */
[----:B------:R-:W-:-:S04]  /*d890*/  ISETP.GT.AND P6, PT, R3, 0x39, PT ;  /* 0x000000390300780c */ /* 0x000fc80003fc4270 */
        /* <DEDUP_REMOVED lines=9> */
[----:B------:R-:W-:Y:S02]  /*d930*/  F2FP.F16.F32.PACK_AB R215, RZ, R215 ;  /* 0x000000d7ffd7723e */ /* 0x000fe400000000ff */
[----:B------:R-:W-:Y:S01]  /*d940*/  P2R R11, PR, RZ, 0x4 ;  /* 0x00000004ff0b7803 */ /* 0x000fe20000000000 */
[----:B------:R-:W-:-:S08]  /*d950*/  FMUL R184, R184, R2 ;  /* 0x00000002b8b87220 */ /* 0x000fd00000400000 */
[----:B------:R2:W-:Y:S01]  /*d960*/  @P1 STG.E.U16 desc[UR36][R6.64+0x72], R215 ;  /* 0x000072d706001986 */ /* 0x0005e2000c101524 */
[----:B------:R-:W-:-:S04]  /*d970*/  ISETP.GT.AND P1, PT, R3, 0x20, PT ;  /* 0x000000200300780c */ /* 0x000fc80003f24270 */
[C---:B------:R-:W-:Y:S02]  /*d980*/  ISETP.GT.AND P2, PT, R0.reuse, 0x80, P1 ;  /* 0x000000800000780c */ /* 0x040fe40000f44270 */
[----:B------:R-:W-:Y:S02]  /*d990*/  F2FP.F16.F32.PACK_AB R184, RZ, R184 ;  /* 0x000000b8ffb8723e */ /* 0x000fe400000000ff */
[----:B------:R-:W-:Y:S01]  /*d9a0*/  ISETP.GT.AND P1, PT, R0, 0x88, P1 ;  /* 0x000000880000780c */ /* 0x000fe20000f24270 */
[-C--:B------:R-:W-:Y:S01]  /*d9b0*/  FMUL R185, R185, R2.reuse ;  /* 0x00000002b9b97220 */ /* 0x080fe20000400000 */
[----:B------:R-:W-:-:S07]  /*d9c0*/  FMUL R186, R186, R2 ;  /* 0x00000002baba7220 */ /* 0x000fce0000400000 */
[----:B------:R2:W-:Y:S01]  /*d9d0*/  @P2 STG.E.U16 desc[UR36][R8.64+0x40], R184 ;  /* 0x000040b808002986 */ /* 0x0005e2000c101524 */
[C---:B------:R-:W-:Y:S02]  /*d9e0*/  ISETP.GT.AND P2, PT, R0.reuse, 0x80, P0 ;  /* 0x000000800000780c */ /* 0x040fe40000744270 */
[----:B------:R-:W-:Y:S01]  /*d9f0*/  ISETP.GT.AND P0, PT, R0, 0x88, P0 ;  /* 0x000000880000780c */ /* 0x000fe20000704270 */
[----:B------:R-:W-:Y:S01]  /*da00*/  FMUL R187, R187, R2 ;  /* 0x00000002bbbb7220 */ /* 0x000fe20000400000 */
[----:B------:R-:W-:Y:S02]  /*da10*/  F2FP.F16.F32.PACK_AB R185, RZ, R185 ;  /* 0x000000b9ffb9723e */ /* 0x000fe400000000ff */
[----:B------:R-:W-:Y:S02]  /*da20*/  F2FP.F16.F32.PACK_AB R186, RZ, R186 ;  /* 0x000000baffba723e */ /* 0x000fe400000000ff */
[----:B------:R-:W-:-:S05]  /*da30*/  F2FP.F16.F32.PACK_AB R187, RZ, R187 ;  /* 0x000000bbffbb723e */ /* 0x000fca00000000ff */
[----:B------:R2:W-:Y:S04]  /*da40*/  @P2 STG.E.U16 desc[UR36][R8.64+0x42], R185 ;  /* 0x000042b908002986 */ /* 0x0005e8000c101524 */
[----:B------:R2:W-:Y:S01]  /*da50*/  @P1 STG.E.U16 desc[UR36][R14.64+0x40], R186 ;  /* 0x000040ba0e001986 */ /* 0x0005e2000c101524 */
[----:B------:R-:W-:-:S03]  /*da60*/  ISETP.NE.AND P1, PT, R10, RZ, PT ;  /* 0x000000ff0a00720c */ /* 0x000fc60003f25270 */
[----:B------:R2:W-:Y:S01]  /*da70*/  @P0 STG.E.U16 desc[UR36][R14.64+0x42], R187 ;  /* 0x000042bb0e000986 */ /* 0x0005e2000c101524 */
[----:B------:R-:W-:Y:S01]  /*da80*/  ISETP.GT.AND P0, PT, R0, 0x80, P1 ;  /* 0x000000800000780c */ /* 0x000fe20000f04270 */
[----:B------:R-:W-:Y:S01]  /*da90*/  FMUL R188, R188, R2 ;  /* 0x00000002bcbc7220 */ /* 0x000fe20000400000 */
[----:B------:R-:W-:-:S04]  /*daa0*/  ISETP.NE.AND P2, PT, R11, RZ, PT ;  /* 0x000000ff0b00720c */ /* 0x000fc80003f45270 */
[----:B------:R-:W-:Y:S02]  /*dab0*/  F2FP.F16.F32.PACK_AB R188, RZ, R188 ;  /* 0x000000bcffbc723e */ /* 0x000fe400000000ff */
[----:B------:R-:W-:Y:S01]  /*dac0*/  ISETP.GT.AND P1, PT, R0, 0x88, P1 ;  /* 0x000000880000780c */ /* 0x000fe20000f24270 */
[----:B------:R-:W-:-:S04]  /*dad0*/  FMUL R189, R189, R2 ;  /* 0x00000002bdbd7220 */ /* 0x000fc80000400000 */
[----:B------:R2:W-:Y:S01]  /*dae0*/  @P0 STG.E.U16 desc[UR36][R8.64+0x50], R188 ;  /* 0x000050bc08000986 */ /* 0x0005e2000c101524 */
[----:B------:R-:W-:Y:S01]  /*daf0*/  ISETP.GT.AND P0, PT, R0, 0x80, P2 ;  /* 0x000000800000780c */ /* 0x000fe20001704270 */
[----:B------:R-:W-:Y:S01]  /*db00*/  FMUL R190, R190, R2 ;  /* 0x00000002bebe7220 */ /* 0x000fe20000400000 */
[----:B------:R-:W-:-:S04]  /*db10*/  F2FP.F16.F32.PACK_AB R189, RZ, R189 ;  /* 0x000000bdffbd723e */ /* 0x000fc800000000ff */
[----:B------:R-:W-:Y:S02]  /*db20*/  F2FP.F16.F32.PACK_AB R190, RZ, R190 ;  /* 0x000000beffbe723e */ /* 0x000fe400000000ff */
[----:B------:R-:W-:Y:S01]  /*db30*/  ISETP.GT.AND P2, PT, R0, 0x88, P2 ;  /* 0x000000880000780c */ /* 0x000fe20001744270 */
[----:B------:R-:W-:-:S04]  /*db40*/  FMUL R191, R191, R2 ;  /* 0x00000002bfbf7220 */ /* 0x000fc80000400000 */
[----:B------:R2:W-:Y:S01]  /*db50*/  @P0 STG.E.U16 desc[UR36][R8.64+0x52], R189 ;  /* 0x000052bd08000986 */ /* 0x0005e2000c101524 */
[----:B------:R-:W-:-:S03]  /*db60*/  ISETP.GT.AND P0, PT, R0, 0x80, P4 ;  /* 0x000000800000780c */ /* 0x000fc60002704270 */
[----:B------:R2:W-:Y:S01]  /*db70*/  @P1 STG.E.U16 desc[UR36][R14.64+0x50], R190 ;  /* 0x000050be0e001986 */ /* 0x0005e2000c101524 */
[----:B------:R-:W-:Y:S01]  /*db80*/  ISETP.GT.AND P1, PT, R0, 0x80, P3 ;  /* 0x000000800000780c */ /* 0x000fe20001f24270 */
[-C--:B------:R-:W-:Y:S01]  /*db90*/  FMUL R193, R193, R2.reuse ;  /* 0x00000002c1c17220 */ /* 0x080fe20000400000 */
[----:B------:R-:W-:Y:S01]  /*dba0*/  FMUL R192, R192, R2 ;  /* 0x00000002c0c07220 */ /* 0x000fe20000400000 */
[----:B------:R-:W-:-:S03]  /*dbb0*/  F2FP.F16.F32.PACK_AB R191, RZ, R191 ;  /* 0x000000bfffbf723e */ /* 0x000fc600000000ff */
[----:B------:R-:W-:Y:S02]  /*dbc0*/  F2FP.F16.F32.PACK_AB R193, RZ, R193 ;  /* 0x000000c1ffc1723e */ /* 0x000fe400000000ff */
[----:B------:R-:W-:Y:S01]  /*dbd0*/  F2FP.F16.F32.PACK_AB R192, RZ, R192 ;  /* 0x000000c0ffc0723e */ /* 0x000fe200000000ff */
[----:B------:R2:W-:Y:S01]  /*dbe0*/  @P2 STG.E.U16 desc[UR36][R14.64+0x52], R191 ;  /* 0x000052bf0e002986 */ /* 0x0005e2000c101524 */
[C---:B------:R-:W-:Y:S02]  /*dbf0*/  ISETP.GT.AND P3, PT, R0.reuse, 0x88, P3 ;  /* 0x000000880000780c */ /* 0x040fe40001f64270 */
[C---:B------:R-:W-:Y:S01]  /*dc00*/  ISETP.GT.AND P4, PT, R0.reuse, 0x88, P4 ;  /* 0x000000880000780c */ /* 0x040fe20002784270 */
[----:B------:R2:W-:Y:S01]  /*dc10*/  @P0 STG.E.U16 desc[UR36][R8.64+0x62], R193 ;  /* 0x000062c108000986 */ /* 0x0005e2000c101524 */
[----:B------:R-:W-:Y:S01]  /*dc20*/  ISETP.GT.AND P0, PT, R0, 0x80, P6 ;  /* 0x000000800000780c */ /* 0x000fe20003704270 */
[-C--:B------:R-:W-:Y:S02]  /*dc30*/  FMUL R194, R194, R2.reuse ;  /* 0x00000002c2c27220 */ /* 0x080fe40000400000 */
[----:B------:R2:W-:Y:S01]  /*dc40*/  @P1 STG.E.U16 desc[UR36][R8.64+0x60], R192 ;  /* 0x000060c008001986 */ /* 0x0005e2000c101524 */
[----:B------:R-:W-:Y:S01]  /*dc50*/  ISETP.GT.AND P1, PT, R0, 0x80, P5 ;  /* 0x000000800000780c */ /* 0x000fe20002f24270 */
[-C--:B------:R-:W-:Y:S01]  /*dc60*/  FMUL R195, R195, R2.reuse ;  /* 0x00000002c3c37220 */ /* 0x080fe20000400000 */
[-C--:B------:R-:W-:Y:S01]  /*dc70*/  FMUL R197, R197, R2.reuse ;  /* 0x00000002c5c57220 */ /* 0x080fe20000400000 */
[----:B------:R-:W-:Y:S01]  /*dc80*/  FMUL R196, R196, R2 ;  /* 0x00000002c4c47220 */ /* 0x000fe20000400000 */
[----:B------:R-:W-:-:S02]  /*dc90*/  F2FP.F16.F32.PACK_AB R194, RZ, R194 ;  /* 0x000000c2ffc2723e */ /* 0x000fc400000000ff */
[----:B------:R-:W-:Y:S02]  /*dca0*/  F2FP.F16.F32.PACK_AB R195, RZ, R195 ;  /* 0x000000c3ffc3723e */ /* 0x000fe400000000ff */
[----:B------:R-:W-:Y:S02]  /*dcb0*/  F2FP.F16.F32.PACK_AB R197, RZ, R197 ;  /* 0x000000c5ffc5723e */ /* 0x000fe400000000ff */
[----:B------:R-:W-:Y:S01]  /*dcc0*/  F2FP.F16.F32.PACK_AB R196, RZ, R196 ;  /* 0x000000c4ffc4723e */ /* 0x000fe200000000ff */
[----:B------:R2:W-:Y:S01]  /*dcd0*/  @P3 STG.E.U16 desc[UR36][R14.64+0x60], R194 ;  /* 0x000060c20e003986 */ /* 0x0005e2000c101524 */
[----:B------:R-:W-:-:S03]  /*dce0*/  ISETP.GT.AND P2, PT, R3, 0x40, PT ;  /* 0x000000400300780c */ /* 0x000fc60003f44270 */
[----:B------:R2:W-:Y:S01]  /*dcf0*/  @P4 STG.E.U16 desc[UR36][R14.64+0x62], R195 ;  /* 0x000062c30e004986 */ /* 0x0005e2000c101524 */
[C---:B------:R-:W-:Y:S02]  /*dd00*/  ISETP.GT.AND P5, PT, R0.reuse, 0x88, P5 ;  /* 0x000000880000780c */ /* 0x040fe40002fa4270 */
[----:B------:R-:W-:Y:S01]  /*dd10*/  ISETP.GT.AND P6, PT, R0, 0x88, P6 ;  /* 0x000000880000780c */ /* 0x000fe200037c4270 */
[----:B------:R2:W-:Y:S01]  /*dd20*/  @P0 STG.E.U16 desc[UR36][R8.64+0x72], R197 ;  /* 0x000072c508000986 */ /* 0x0005e2000c101524 */
[----:B------:R-:W-:-:S03]  /*dd30*/  ISETP.GT.AND P0, PT, R3, 0x41, PT ;  /* 0x000000410300780c */ /* 0x000fc60003f04270 */
[----:B------:R2:W-:Y:S01]  /*dd40*/  @P1 STG.E.U16 desc[UR36][R8.64+0x70], R196 ;  /* 0x000070c408001986 */ /* 0x0005e2000c101524 */
[----:B------:R-:W-:Y:S01]  /*dd50*/  ISETP.GT.AND P1, PT, R0, RZ, P2 ;  /* 0x000000ff0000720c */ /* 0x000fe20001724270 */
[-C--:B------:R-:W-:Y:S01]  /*dd60*/  FMUL R198, R198, R2.reuse ;  /* 0x00000002c6c67220 */ /* 0x080fe20000400000 */
[-C--:B------:R-:W-:Y:S01]  /*dd70*/  FMUL R199, R199, R2.reuse ;  /* 0x00000002c7c77220 */ /* 0x080fe20000400000 */
[-C--:B------:R-:W-:Y:S01]  /*dd80*/  FMUL R168, R168, R2.reuse ;  /* 0x00000002a8a87220 */ /* 0x080fe20000400000 */
[C---:B------:R-:W-:Y:S02]  /*dd90*/  ISETP.GT.AND P3, PT, R0.reuse, RZ, P0 ;  /* 0x000000ff0000720c */ /* 0x040fe40000764270 */
[----:B------:R-:W-:Y:S01]  /*dda0*/  ISETP.GT.AND P2, PT, R0, 0x8, P2 ;  /* 0x000000080000780c */ /* 0x000fe20001744270 */
[----:B------:R-:W-:Y:S01]  /*ddb0*/  FMUL R169, R169, R2 ;  /* 0x00000002a9a97220 */ /* 0x000fe20000400000 */
[----:B------:R-:W-:Y:S01]  /*ddc0*/  F2FP.F16.F32.PACK_AB R198, RZ, R198 ;  /* 0x000000c6ffc6723e */ /* 0x000fe200000000ff */
[----:B------:R-:W-:Y:S01]  /*ddd0*/  FMUL R170, R170, R2 ;  /* 0x00000002aaaa7220 */ /* 0x000fe20000400000 */
[----:B------:R-:W-:-:S02]  /*dde0*/  F2FP.F16.F32.PACK_AB R199, RZ, R199 ;  /* 0x000000c7ffc7723e */ /* 0x000fc400000000ff */
[----:B------:R-:W-:Y:S02]  /*ddf0*/  F2FP.F16.F32.PACK_AB R168, RZ, R168 ;  /* 0x000000a8ffa8723e */ /* 0x000fe400000000ff */
[----:B------:R-:W-:Y:S01]  /*de00*/  ISETP.GT.AND P4, PT, R0, 0x8, P0 ;  /* 0x000000080000780c */ /* 0x000fe20000784270 */
[----:B------:R-:W-:Y:S01]  /*de10*/  FMUL R171, R171, R2 ;  /* 0x00000002abab7220 */ /* 0x000fe20000400000 */
[----:B------:R-:W-:Y:S01]  /*de20*/  F2FP.F16.F32.PACK_AB R169, RZ, R169 ;  /* 0x000000a9ffa9723e */ /* 0x000fe200000000ff */
[----:B------:R2:W-:Y:S01]  /*de30*/  @P5 STG.E.U16 desc[UR36][R14.64+0x70], R198 ;  /* 0x000070c60e005986 */ /* 0x0005e2000c101524 */
[----:B------:R-:W-:-:S03]  /*de40*/  F2FP.F16.F32.PACK_AB R170, RZ, R170 ;  /* 0x000000aaffaa723e */ /* 0x000fc600000000ff */
[----:B------:R2:W-:Y:S01]  /*de50*/  @P6 STG.E.U16 desc[UR36][R14.64+0x72], R199 ;  /* 0x000072c70e006986 */ /* 0x0005e2000c101524 */
[----:B------:R-:W-:-:S03]  /*de60*/  F2FP.F16.F32.PACK_AB R171, RZ, R171 ;  /* 0x000000abffab723e */ /* 0x000fc600000000ff */
[----:B------:R2:W-:Y:S01]  /*de70*/  @P1 STG.E.U16 desc[UR36][R4.64+0x80], R168 ;  /* 0x000080a804001986 */ /* 0x0005e2000c101524 */
[----:B------:R-:W-:-:S03]  /*de80*/  ISETP.GT.AND P1, PT, R3, 0x48, PT ;  /* 0x000000480300780c */ /* 0x000fc60003f24270 */
[----:B------:R2:W-:Y:S01]  /*de90*/  @P3 STG.E.U16 desc[UR36][R4.64+0x82], R169 ;  /* 0x000082a904003986 */ /* 0x0005e2000c101524 */
[----:B------:R-:W-:-:S03]  /*dea0*/  ISETP.GT.AND P3, PT, R0, RZ, P1 ;  /* 0x000000ff0000720c */ /* 0x000fc60000f64270 */
[----:B------:R2:W-:Y:S01]  /*deb0*/  @P2 STG.E.U16 desc[UR36][R6.64+0x80], R170 ;  /* 0x000080aa06002986 */ /* 0x0005e2000c101524 */
[----:B------:R-:W-:Y:S01]  /*dec0*/  ISETP.GT.AND P2, PT, R3, 0x49, PT ;  /* 0x000000490300780c */ /* 0x000fe20003f44270 */
[-C--:B------:R-:W-:Y:S02]  /*ded0*/  FMUL R172, R172, R2.reuse ;  /* 0x00000002acac7220 */ /* 0x080fe40000400000 */
[----:B------:R2:W-:Y:S01]  /*dee0*/  @P4 STG.E.U16 desc[UR36][R6.64+0x82], R171 ;  /* 0x000082ab06004986 */ /* 0x0005e2000c101524 */
[----:B------:R-:W-:Y:S01]  /*def0*/  ISETP.GT.AND P4, PT, R0, RZ, P2 ;  /* 0x000000ff0000720c */ /* 0x000fe20001784270 */
[----:B------:R-:W-:Y:S01]  /*df00*/  FMUL R173, R173, R2 ;  /* 0x00000002adad7220 */ /* 0x000fe20000400000 */
[----:B------:R-:W-:-:S04]  /*df10*/  F2FP.F16.F32.PACK_AB R172, RZ, R172 ;  /* 0x000000acffac723e */ /* 0x000fc800000000ff */
[----:B------:R-:W-:Y:S01]  /*df20*/  F2FP.F16.F32.PACK_AB R173, RZ, R173 ;  /* 0x000000adffad723e */ /* 0x000fe200000000ff */
        /* <DEDUP_REMOVED lines=12> */
[----:B------:R-:W-:Y:S02]  /*dff0*/  ISETP.GT.AND P4, PT, R0, RZ, P3 ;  /* 0x000000ff0000720c */ /* 0x000fe40001f84270 */
[----:B------:R-:W-:Y:S01]  /*e000*/  F2FP.F16.F32.PACK_AB R176, RZ, R176 ;  /* 0x000000b0ffb0723e */ /* 0x000fe200000000ff */
[----:B------:R-:W-:-:S10]  /*e010*/  FMUL R177, R177, R2 ;  /* 0x00000002b1b17220 */ /* 0x000fd40000400000 */
        /* <DEDUP_REMOVED lines=17> */
[----:B------:R-:W-:Y:S01]  /*e130*/  P2R R11, PR, RZ, 0x2 ;  /* 0x00000002ff0b7803 */ /* 0x000fe20000000000 */
        /* <DEDUP_REMOVED lines=623> */
[----:B------:R-:W-:-:S03]  /*10830*/  ISETP.GT.AND P1, PT, R0, 0x80, P5 ;  /* 0x000000800000780c */ /* 0x000fc60002f24270 */
[----:B------:R2:W-:Y:S01]  /*10840*/  @P0 STG.E.U16 desc[UR36][R8.64+0x1a2], R33 ;  /* 0x0001a22108000986 */ /* 0x0005e2000c101524 */
[----:B------:R-:W-:Y:S01]  /*10850*/  ISETP.GT.AND P0, PT, R0, 0x80, P6 ;  /* 0x000000800000780c */ /* 0x000fe20003704270 */
[-C--:B------:R-:W-:Y:S01]  /*10860*/  FMUL R34, R34, R2.reuse ;  /* 0x0000000222227220 */ /* 0x080fe20000400000 */
[C---:B------:R-:W-:Y:S01]  /*10870*/  ISETP.GT.AND P5, PT, R0.reuse, 0x88, P5 ;  /* 0x000000880000780c */ /* 0x040fe20002fa4270 */
[-C--:B------:R-:W-:Y:S01]  /*10880*/  FMUL R35, R35, R2.reuse ;  /* 0x0000000223237220 */ /* 0x080fe20000400000 */
[----:B------:R-:W-:Y:S01]  /*10890*/  ISETP.GT.AND P6, PT, R0, 0x88, P6 ;  /* 0x000000880000780c */ /* 0x000fe200037c4270 */
[-C--:B------:R-:W-:Y:S01]  /*108a0*/  FMUL R36, R36, R2.reuse ;  /* 0x0000000224247220 */ /* 0x080fe20000400000 */
[-C--:B------:R-:W-:Y:S01]  /*108b0*/  FMUL R37, R37, R2.reuse ;  /* 0x0000000225257220 */ /* 0x080fe20000400000 */
[-C--:B------:R-:W-:Y:S01]  /*108c0*/  FMUL R38, R38, R2.reuse ;  /* 0x0000000226267220 */ /* 0x080fe20000400000 */
[----:B------:R-:W-:Y:S01]  /*108d0*/  FMUL R39, R39, R2 ;  /* 0x0000000227277220 */ /* 0x000fe20000400000 */
[----:B------:R-:W-:-:S02]  /*108e0*/  F2FP.F16.F32.PACK_AB R34, RZ, R34 ;  /* 0x00000022ff22723e */ /* 0x000fc400000000ff */
[----:B------:R-:W-:Y:S02]  /*108f0*/  F2FP.F16.F32.PACK_AB R35, RZ, R35 ;  /* 0x00000023ff23723e */ /* 0x000fe400000000ff */
[----:B------:R-:W-:Y:S02]  /*10900*/  F2FP.F16.F32.PACK_AB R36, RZ, R36 ;  /* 0x00000024ff24723e */ /* 0x000fe400000000ff */
[----:B------:R-:W-:Y:S02]  /*10910*/  F2FP.F16.F32.PACK_AB R37, RZ, R37 ;  /* 0x00000025ff25723e */ /* 0x000fe400000000ff */
[----:B------:R-:W-:Y:S02]  /*10920*/  F2FP.F16.F32.PACK_AB R38, RZ, R38 ;  /* 0x00000026ff26723e */ /* 0x000fe400000000ff */
[----:B------:R-:W-:Y:S01]  /*10930*/  F2FP.F16.F32.PACK_AB R39, RZ, R39 ;  /* 0x00000027ff27723e */ /* 0x000fe200000000ff */
[----:B------:R2:W-:Y:S04]  /*10940*/  @P3 STG.E.U16 desc[UR36][R14.64+0x1a0], R34 ;  /* 0x0001a0220e003986 */ /* 0x0005e8000c101524 */
[----:B------:R2:W-:Y:S04]  /*10950*/  @P4 STG.E.U16 desc[UR36][R14.64+0x1a2], R35 ;  /* 0x0001a2230e004986 */ /* 0x0005e8000c101524 */
[----:B------:R2:W-:Y:S04]  /*10960*/  @P1 STG.E.U16 desc[UR36][R8.64+0x1b0], R36 ;  /* 0x0001b02408001986 */ /* 0x0005e8000c101524 */
[----:B------:R2:W-:Y:S04]  /*10970*/  @P0 STG.E.U16 desc[UR36][R8.64+0x1b2], R37 ;  /* 0x0001b22508000986 */ /* 0x0005e8000c101524 */
[----:B------:R2:W-:Y:S04]  /*10980*/  @P5 STG.E.U16 desc[UR36][R14.64+0x1b0], R38 ;  /* 0x0001b0260e005986 */ /* 0x0005e8000c101524 */
[----:B------:R2:W-:Y:S02]  /*10990*/  @P6 STG.E.U16 desc[UR36][R14.64+0x1b2], R39 ;  /* 0x0001b2270e006986 */ /* 0x0005e4000c101524 */
.L_x_477:
[----:B------:R-:W-:Y:S05]  /*109a0*/  BSYNC B0 ;  /* 0x0000000000007941 */ /* 0x000fea0003800000 */
.L_x_33:
[----:B0-2---:R-:W2:Y:S04]  /*109b0*/  LDL.LU R5, [R1+0x90] ;  /* 0x0000900001057983 */ /* 0x005ea80000300800 */
[----:B------:R-:W2:Y:S01]  /*109c0*/  LDL.LU R4, [R1+0x94] ;  /* 0x0000940001047983 */ /* 0x000ea20000300800 */
[----:B------:R-:W-:Y:S01]  /*109d0*/  ULDC UR4, c[0x0][0xc] ;  /* 0x0000030000047ab9 */ /* 0x000fe20000000800 */
[----:B------:R-:W-:Y:S01]  /*109e0*/  ULDC UR5, c[0x0][0x10] ;  /* 0x0000040000057ab9 */ /* 0x000fe20000000800 */
[----:B------:R-:W2:Y:S01]  /*109f0*/  LDC R3, c[0x0][0x14] ;  /* 0x00000500ff037b82 */ /* 0x000ea20000000800 */
[----:B------:R-:W-:Y:S01]  /*10a00*/  UIMAD.WIDE.U32 UR4, UR4, UR5, URZ ;  /* 0x00000005040472a5 */ /* 0x000fe2000f8e003f */
[----:B------:R0:W5:Y:S01]  /*10a10*/  LDL R29, [R1+0x98] ;  /* 0x00009800011d7983 */ /* 0x0001620000100800 */
[----:B------:R-:W-:Y:S01]  /*10a20*/  PRMT R0, RZ, 0x7610, R0 ;  /* 0x00007610ff007816 */ /* 0x000fe20000000000 */
[----:B------:R-:W-:-:S03]  /*10a30*/  IMAD.MOV.U32 R22, RZ, RZ, -0x1 ;  /* 0xffffffffff167424 */ /* 0x000fc600078e00ff */
[----:B--2---:R-:W-:-:S04]  /*10a40*/  IMAD.WIDE.U32 R4, R3, UR4, R4 ;  /* 0x0000000403047c25 */ /* 0x004fc8000f8e0004 */
[----:B------:R-:W-:Y:S01]  /*10a50*/  IMAD R3, R3, UR5, RZ ;  /* 0x0000000503037c24 */ /* 0x000fe2000f8e02ff */
[----:B------:R-:W-:Y:S01]  /*10a60*/  ULDC.64 UR4, c[0x0][0x650] ;  /* 0x0001940000047ab9 */ /* 0x000fe20000000a00 */
[----:B------:R-:W-:Y:S01]  /*10a70*/  IMAD.MOV.U32 R23, RZ, RZ, R4 ;  /* 0x000000ffff177224 */ /* 0x000fe200078e0004 */
[----:B------:R-:W-:Y:S01]  /*10a80*/  ISETP.GE.U32.AND P0, PT, R4, UR4, PT ;  /* 0x0000000404007c0c */ /* 0x000fe2000bf06070 */
[----:B------:R-:W-:Y:S02]  /*10a90*/  IMAD.IADD R25, R5, 0x1, R3 ;  /* 0x0000000105197824 */ /* 0x000fe400078e0203 */
[----:B------:R-:W-:-:S03]  /*10aa0*/  IMAD.MOV.U32 R3, RZ, RZ, -0x1 ;  /* 0xffffffffff037424 */ /* 0x000fc600078e00ff */
[----:B------:R0:W-:Y:S01]  /*10ab0*/  STL [R1+0x90], R25 ;  /* 0x0000901901007387 */ /* 0x0001e20000100800 */
[----:B------:R-:W-:-:S03]  /*10ac0*/  ISETP.GE.U32.AND.EX P0, PT, R25, UR5, PT, P0 ;  /* 0x0000000519007c0c */ /* 0x000fc6000bf06100 */
[----:B------:R0:W-:Y:S04]  /*10ad0*/  STL [R1+0x94], R23 ;  /* 0x0000941701007387 */ /* 0x0001e80000100800 */
[----:B------:R0:W-:Y:S06]  /*10ae0*/  STL [R1+0x8c], R3 ;  /* 0x00008c0301007387 */ /* 0x0001ec0000100800 */
[----:B------:R-:W-:Y:S05]  /*10af0*/  @P0 BRA `(.L_x_478) ;  /* 0x0000000400780947 */ /* 0x000fea0003800000 */
[----:B------:R-:W2:Y:S01]  /*10b00*/  S2R R18, SR_CTAID.X ;  /* 0x0000000000127919 */ /* 0x000ea20000002500 */
[----:B---3--:R-:W3:Y:S01]  /*10b10*/  LDC.64 R10, c[0x0][0x628] ;  /* 0x00018a00ff0a7b82 */ /* 0x008ee20000000a00 */
[----:B------:R-:W-:Y:S01]  /*10b20*/  ULDC UR4, c[0x0][0x150] ;  /* 0x0000540000047ab9 */ /* 0x000fe20000000800 */
[----:B----4-:R-:W-:Y:S01]  /*10b30*/  IMAD.MOV.U32 R8, RZ, RZ, R23 ;  /* 0x000000ffff087224 */ /* 0x010fe200078e0017 */
[----:B------:R-:W4:Y:S01]  /*10b40*/  S2R R20, SR_CTAID.Y ;  /* 0x0000000000147919 */ /* 0x000f220000002600 */
[----:B------:R-:W-:-:S04]  /*10b50*/  IMAD.MOV.U32 R9, RZ, RZ, R25 ;  /* 0x000000ffff097224 */ /* 0x000fc800078e0019 */
[----:B------:R-:W0:Y:S08]  /*10b60*/  LDC R21, c[0x0][0x144] ;  /* 0x00005100ff157b82 */ /* 0x000e300000000800 */
[----:B-1----:R-:W1:Y:S08]  /*10b70*/  LDC R12, c[0x0][0x630] ;  /* 0x00018c00ff0c7b82 */ /* 0x002e700000000800 */
[----:B------:R-:W0:Y:S01]  /*10b80*/  LDC.64 R14, c[0x0][0x620] ;  /* 0x00018800ff0e7b82 */ /* 0x000e220000000a00 */
[----:B---3--:R-:W-:-:S04]  /*10b90*/  ISETP.NE.U32.AND P0, PT, R10, RZ, PT ;  /* 0x000000ff0a00720c */ /* 0x008fc80003f05070 */
[----:B------:R-:W-:Y:S02]  /*10ba0*/  ISETP.NE.AND.EX P0, PT, R11, RZ, PT, P0 ;  /* 0x000000ff0b00720c */ /* 0x000fe40003f05300 */
[----:B--2---:R-:W-:-:S05]  /*10bb0*/  I2FP.F32.U32 R0, R18 ;  /* 0x0000001200007245 */ /* 0x004fca0000201000 */
[----:B------:R-:W-:-:S04]  /*10bc0*/  FMUL R0, R0, UR4 ;  /* 0x0000000400007c20 */ /* 0x000fc80008400000 */
[----:B------:R2:W3:Y:S02]  /*10bd0*/  F2I.U32.TRUNC.NTZ R19, R0 ;  /* 0x0000000000137305 */ /* 0x0004e4000020f000 */
[----:B-1--4-:R-:W-:Y:S05]  /*10be0*/  @!P0 BRA `(.L_x_479) ;  /* 0x0000000000288947 */ /* 0x012fea0003800000 */
[----:B--2---:R-:W0:Y:S02]  /*10bf0*/  LDC R0, c[0x0][0x634] ;  /* 0x00018d00ff007b82 */ /* 0x004e240000000800 */
[----:B0-----:R-:W-:-:S05]  /*10c00*/  IADD3 R3, P0, R23, R0, RZ ;  /* 0x0000000017037210 */ /* 0x001fca0007f1e0ff */
        /* <DEDUP_REMOVED lines=8> */
.L_x_479:
[-CC-:B------:R-:W-:Y:S01]  /*10c90*/  SHF.R.U64 R13, R8, R12.reuse, R9.reuse ;  /* 0x0000000c080d7219 */ /* 0x180fe20000001209 */
[----:B------:R-:W1:Y:S01]  /*10ca0*/  LDC.64 R26, c[0x0][0x640] ;  /* 0x00019000ff1a7b82 */ /* 0x000e620000000a00 */
[----:B--2---:R-:W-:Y:S01]  /*10cb0*/  SHF.R.U32.HI R0, RZ, R12, R9 ;  /* 0x0000000cff007219 */ /* 0x004fe20000011609 */
[----:B------:R-:W-:Y:S01]  /*10cc0*/  IMAD.MOV.U32 R4, RZ, RZ, R23 ;  /* 0x000000ffff047224 */ /* 0x000fe200078e0017 */
[----:B0-----:R-:W-:Y:S01]  /*10cd0*/  IADD3 R3, P0, RZ, -R13, RZ ;  /* 0x8000000dff037210 */ /* 0x001fe20007f1e0ff */
[----:B---3--:R-:W-:Y:S01]  /*10ce0*/  IMAD.MOV R19, RZ, RZ, -R19 ;  /* 0x000000ffff137224 */ /* 0x008fe200078e0a13 */
[----:B------:R-:W-:Y:S01]  /*10cf0*/  ULDC UR4, c[0x0][0x154] ;  /* 0x0000550000047ab9 */ /* 0x000fe20000000800 */
[----:B------:R-:W-:Y:S02]  /*10d00*/  IMAD.MOV.U32 R7, RZ, RZ, 0x1 ;  /* 0x00000001ff077424 */ /* 0x000fe400078e00ff */
[----:B------:R-:W0:Y:S01]  /*10d10*/  LDC R6, c[0x0][0x618] ;  /* 0x00018600ff067b82 */ /* 0x000e220000000800 */
[----:B------:R-:W-:-:S02]  /*10d20*/  IMAD.X R5, RZ, RZ, ~R0, P0 ;  /* 0x000000ffff057224 */ /* 0x000fc400000e0e00 */
[----:B------:R-:W-:Y:S02]  /*10d30*/  IMAD R22, R21, R19, R18 ;  /* 0x0000001315167224 */ /* 0x000fe400078e0212 */
[-C--:B------:R-:W-:Y:S02]  /*10d40*/  IMAD R0, R5, R14.reuse, RZ ;  /* 0x0000000e05007224 */ /* 0x080fe400078e02ff */
[----:B------:R-:W-:Y:S01]  /*10d50*/  IMAD.MOV.U32 R5, RZ, RZ, R25 ;  /* 0x000000ffff057224 */ /* 0x000fe200078e0019 */
[----:B------:R-:W2:Y:S01]  /*10d60*/  LDC R8, c[0x0][0x608] ;  /* 0x00018200ff087b82 */ /* 0x000ea20000000800 */
[----:B------:R-:W-:-:S04]  /*10d70*/  IMAD.WIDE.U32 R4, R3, R14, R4 ;  /* 0x0000000e03047225 */ /* 0x000fc800078e0004 */
[----:B------:R-:W-:-:S03]  /*10d80*/  IMAD R3, R3, R15, R0 ;  /* 0x0000000f03037224 */ /* 0x000fc600078e0200 */
[----:B------:R-:W3:Y:S01]  /*10d90*/  LDC R24, c[0x0][0x658] ;  /* 0x00019600ff187b82 */ /* 0x000ee20000000800 */
[----:B------:R-:W-:Y:S01]  /*10da0*/  I2FP.F32.U32 R0, R20 ;  /* 0x0000001400007245 */ /* 0x000fe20000201000 */
[----:B------:R-:W-:Y:S01]  /*10db0*/  IMAD.IADD R3, R5, 0x1, R3 ;  /* 0x0000000105037824 */ /* 0x000fe200078e0203 */
[----:B-1----:R-:W-:Y:S01]  /*10dc0*/  ISETP.NE.U32.AND P0, PT, R26, RZ, PT ;  /* 0x000000ff1a00720c */ /* 0x002fe20003f05070 */
[----:B------:R-:W-:Y:S02]  /*10dd0*/  IMAD.MOV.U32 R5, RZ, RZ, -0x1 ;  /* 0xffffffffff057424 */ /* 0x000fe400078e00ff */
[----:B------:R-:W-:Y:S02]  /*10de0*/  FMUL R0, R0, UR4 ;  /* 0x0000000400007c20 */ /* 0x000fe40008400000 */
[----:B------:R-:W1:Y:S01]  /*10df0*/  LDC R19, c[0x0][0x148] ;  /* 0x00005200ff137b82 */ /* 0x000e620000000800 */
[----:B0-----:R-:W-:Y:S01]  /*10e00*/  SHF.R.U64 R12, R4, R6, R3 ;  /* 0x00000006040c7219 */ /* 0x001fe20000001203 */
[----:B------:R0:W4:Y:S01]  /*10e10*/  F2I.U32.TRUNC.NTZ R14, R0 ;  /* 0x00000000000e7305 */ /* 0x000122000020f000 */
[----:B------:R-:W-:-:S02]  /*10e20*/  ISETP.NE.AND.EX P0, PT, R27, RZ, PT, P0 ;  /* 0x000000ff1b00720c */ /* 0x000fc40003f05300 */
[----:B------:R-:W-:-:S03]  /*10e30*/  SHF.R.U32.HI R3, RZ, R6, R3 ;  /* 0x00000006ff037219 */ /* 0x000fc60000011603 */
[----:B------:R-:W0:Y:S01]  /*10e40*/  LDC R18, c[0x0][0x600] ;  /* 0x00018000ff127b82 */ /* 0x000e220000000800 */
[-CC-:B--2---:R-:W-:Y:S02]  /*10e50*/  SHF.R.U64 R10, R12, R8.reuse, R3.reuse ;  /* 0x000000080c0a7219 */ /* 0x184fe40000001203 */
[----:B------:R-:W-:-:S05]  /*10e60*/  SHF.R.U32.HI R3, RZ, R8, R3 ;  /* 0x00000008ff037219 */ /* 0x000fca0000011603 */
[----:B------:R-:W2:Y:S01]  /*10e70*/  LDC R23, c[0x0][0x648] ;  /* 0x00019200ff177b82 */ /* 0x000ea20000000800 */
[-C--:B---3--:R-:W-:Y:S02]  /*10e80*/  SHF.L.U32 R4, R5, R24.reuse, RZ ;  /* 0x0000001805047219 */ /* 0x088fe400000006ff */
[-CC-:B------:R-:W-:Y:S02]  /*10e90*/  SHF.R.U64 R15, R10, R24.reuse, R3.reuse ;  /* 0x000000180a0f7219 */ /* 0x180fe40000001203 */
[----:B------:R-:W-:Y:S02]  /*10ea0*/  SHF.R.U32.HI R5, RZ, R24, R3 ;  /* 0x00000018ff057219 */ /* 0x000fe40000011603 */
[----:B------:R-:W-:Y:S01]  /*10eb0*/  LOP3.LUT R21, RZ, R4, RZ, 0x33, !PT ;  /* 0x00000004ff157212 */ /* 0x000fe200078e33ff */
[----:B------:R-:W3:Y:S01]  /*10ec0*/  LDC R25, c[0x0][0x638] ;  /* 0x00018e00ff197b82 */ /* 0x000ee20000000800 */
[----:B------:R-:W-:Y:S01]  /*10ed0*/  SHF.L.U32 R24, R7, R24, RZ ;  /* 0x0000001807187219 */ /* 0x000fe200000006ff */
[----:B------:R-:W-:-:S06]  /*10ee0*/  IMAD.MOV.U32 R4, RZ, RZ, R15 ;  /* 0x000000ffff047224 */ /* 0x000fcc00078e000f */
[----:B------:R-:W0:Y:S01]  /*10ef0*/  LDC R28, c[0x0][0x610] ;  /* 0x00018400ff1c7b82 */ /* 0x000e220000000800 */
[----:B----4-:R-:W-:Y:S05]  /*10f00*/  @!P0 BRA `(.L_x_480) ;  /* 0x0000000000288947 */ /* 0x010fea0003800000 */
[----:B0-----:R-:W0:Y:S02]  /*10f10*/  LDC R0, c[0x0][0x64c] ;  /* 0x00019300ff007b82 */ /* 0x001e240000000800 */
        /* <DEDUP_REMOVED lines=9> */
.L_x_480:
[----:B------:R-:W4:Y:S01]  /*10fb0*/  LDC R3, c[0x0][0x65c] ;  /* 0x00019700ff037b82 */ /* 0x000f220000000800 */
[----:B0-2---:R-:W-:Y:S01]  /*10fc0*/  SHF.R.U64 R0, R4, R23, R5 ;  /* 0x0000001704007219 */ /* 0x005fe20000001205 */
[----:B------:R-:W-:Y:S01]  /*10fd0*/  VIADD R5, R18, 0xffffffff ;  /* 0xffffffff12057836 */ /* 0x000fe20000000000 */
[----:B------:R2:W-:Y:S01]  /*10fe0*/  STL [R1+0x8c], R13 ;  /* 0x00008c0d01007387 */ /* 0x0005e20000100800 */
[----:B------:R-:W-:Y:S02]  /*10ff0*/  IMAD.MOV R14, RZ, RZ, -R14 ;  /* 0x000000ffff0e7224 */ /* 0x000fe400078e0a0e */
[----:B------:R-:W-:Y:S01]  /*11000*/  IMAD.MOV R4, RZ, RZ, -R0 ;  /* 0x000000ffff047224 */ /* 0x000fe200078e0a00 */
[----:B------:R-:W-:Y:S01]  /*11010*/  LOP3.LUT R5, R12, R5, RZ, 0xc0, !PT ;  /* 0x000000050c057212 */ /* 0x000fe200078ec0ff */
[----:B------:R-:W-:Y:S01]  /*11020*/  IMAD.MOV.U32 R6, RZ, RZ, 0x1 ;  /* 0x00000001ff067424 */ /* 0x000fe200078e00ff */
[----:B----4-:R-:W-:Y:S02]  /*11030*/  ISETP.NE.AND P0, PT, R3, 0x1, PT ;  /* 0x000000010300780c */ /* 0x010fe40003f05270 */
[----:B------:R-:W-:-:S05]  /*11040*/  LOP3.LUT R3, R10, R21, RZ, 0xc0, !PT ;  /* 0x000000150a037212 */ /* 0x000fca00078ec0ff */
[----:B------:R-:W-:Y:S02]  /*11050*/  IMAD R3, R24, R0, R3 ;  /* 0x0000000018037224 */ /* 0x000fe400078e0203 */
[----:B---3--:R-:W-:-:S04]  /*11060*/  IMAD R0, R4, R25, R15 ;  /* 0x0000001904007224 */ /* 0x008fc800078e020f */
[----:B-1----:R-:W-:Y:S02]  /*11070*/  @P0 IMAD R22, R19, R14, R20 ;  /* 0x0000000e13160224 */ /* 0x002fe400078e0214 */
[----:B------:R-:W-:Y:S01]  /*11080*/  IMAD R4, R0, R18, R5 ;  /* 0x0000001200047224 */ /* 0x000fe200078e0205 */
[----:B------:R-:W-:Y:S01]  /*11090*/  PRMT R0, R6, 0x7610, R0 ;  /* 0x0000761006007816 */ /* 0x000fe20000000000 */
[----:B------:R-:W-:-:S05]  /*110a0*/  IMAD R3, R3, R28, R22 ;  /* 0x0000001c03037224 */ /* 0x000fca00078e0216 */
[----:B-----5:R-:W-:Y:S02]  /*110b0*/  SEL R29, R3, R4, !P0 ;  /* 0x00000004031d7207 */ /* 0x020fe40004000000 */
[----:B------:R-:W-:-:S03]  /*110c0*/  SEL R22, R4, R3, !P0 ;  /* 0x0000000304167207 */ /* 0x000fc60004000000 */
[----:B------:R2:W-:Y:S04]  /*110d0*/  STL [R1+0x98], R29 ;  /* 0x0000981d01007387 */ /* 0x0005e80000100800 */
.L_x_478:
[----:B------:R-:W-:Y:S01]  /*110e0*/  LOP3.LUT P0, RZ, R0, 0xff, RZ, 0xc0, !PT ;  /* 0x000000ff00ff7812 */ /* 0x000fe2000780c0ff */
[----:B-----5:R-:W-:-:S12]  /*110f0*/  IMAD.MOV.U32 R18, RZ, RZ, R29 ;  /* 0x000000ffff127224 */ /* 0x020fd800078e001d */
[----:B------:R-:W-:Y:S05]  /*11100*/  @P0 BRA `(.L_x_481) ;  /* 0xffffff0000d80947 */ /* 0x000fea000383ffff */
[----:B------:R-:W-:Y:S05]  /*11110*/  EXIT ;  /* 0x000000000000794d */ /* 0x000fea0003800000 */
.L_x_8:
[----:B------:R-:W2:Y:S01]  /*11120*/  LDL R20, [R1+0x94] ;  /* 0x0000940001147983 */ /* 0x000ea20000100800 */
[----:B------:R-:W-:-:S03]  /*11130*/  ULDC.64 UR4, c[0x0][0x650] ;  /* 0x0001940000047ab9 */ /* 0x000fc60000000a00 */
[----:B------:R-:W3:Y:S01]  /*11140*/  LDL R24, [R1+0x90] ;  /* 0x0000900001187983 */ /* 0x000ee20000100800 */
[----:B------:R-:W-:Y:S01]  /*11150*/  PRMT R6, RZ, 0x7610, R6 ;  /* 0x00007610ff067816 */ /* 0x000fe20000000006 */
[----:B------:R-:W-:Y:S02]  /*11160*/  IMAD.MOV.U32 R12, RZ, RZ, -0x1 ;  /* 0xffffffffff0c7424 */ /* 0x000fe400078e00ff */
[----:B------:R-:W-:Y:S02]  /*11170*/  IMAD.MOV.U32 R17, RZ, RZ, -0x1 ;  /* 0xffffffffff117424 */ /* 0x000fe400078e00ff */
[----:B------:R-:W-:Y:S01]  /*11180*/  IMAD.MOV.U32 R13, RZ, RZ, -0x1 ;  /* 0xffffffffff0d7424 */ /* 0x000fe200078e00ff */
[----:B--2---:R-:W-:-:S04]  /*11190*/  ISETP.GE.U32.AND P0, PT, R20, UR4, PT ;  /* 0x0000000414007c0c */ /* 0x004fc8000bf06070 */
[----:B---3--:R-:W-:-:S13]  /*111a0*/  ISETP.GE.U32.AND.EX P0, PT, R24, UR5, PT, P0 ;  /* 0x0000000518007c0c */ /* 0x008fda000bf06100 */
[----:B------:R-:W-:Y:S05]  /*111b0*/  @P0 BRA `(.L_x_482) ;  /* 0x0000000400340947 */ /* 0x000fea0003800000 */
        /* <DEDUP_REMOVED lines=10> */
[----:B0-----:R-:W-:-:S04]  /*11260*/  IMAD.X R15, RZ, RZ, R24, P0 ;  /* 0x000000ffff0f7224 */ /* 0x001fc800000e0618 */
[----:B------:R-:W-:-:S04]  /*11270*/  IMAD.WIDE.U32 R6, R15, R12, RZ ;  /* 0x0000000c0f067225 */ /* 0x000fc800078e00ff */
[----:B------:R-:W-:-:S04]  /*11280*/  IMAD.WIDE.U32 R8, P0, R11, R13, R6 ;  /* 0x0000000d0b087225 */ /* 0x000fc80007800006 */
[----:B------:R-:W-:-:S04]  /*11290*/  IMAD.WIDE.U32 R6, R11, R12, RZ ;  /* 0x0000000c0b067225 */ /* 0x000fc800078e00ff */
[----:B------:R-:W-:Y:S01]  /*112a0*/  IMAD.X R11, RZ, RZ, RZ, P0 ;  /* 0x000000ffff0b7224 */ /* 0x000fe200000e06ff */
[----:B------:R-:W-:Y:S01]  /*112b0*/  IADD3 RZ, P0, R7, R8, RZ ;  /* 0x0000000807ff7210 */ /* 0x000fe20007f1e0ff */
[----:B------:R-:W-:-:S04]  /*112c0*/  IMAD.MOV.U32 R10, RZ, RZ, R9 ;  /* 0x000000ffff0a7224 */ /* 0x000fc800078e0009 */
[----:B------:R-:W-:-:S08]  /*112d0*/  IMAD.WIDE.U32.X R10, R15, R13, R10, P0 ;  /* 0x0000000d0f0a7225 */ /* 0x000fd000000e040a */
.L_x_483:
[----:B0-----:R-:W0:Y:S01]  /*112e0*/  LDC.64 R22, c[0x0][0x640] ;  /* 0x00019000ff167b82 */ /* 0x001e220000000a00 */
[-CC-:B------:R-:W-:Y:S02]  /*112f0*/  SHF.R.U64 R15, R10, R16.reuse, R11.reuse ;  /* 0x000000100a0f7219 */ /* 0x180fe4000000120b */
[----:B------:R-:W-:Y:S02]  /*11300*/  SHF.R.U32.HI R6, RZ, R16, R11 ;  /* 0x00000010ff067219 */ /* 0x000fe4000001160b */
[----:B------:R-:W-:-:S03]  /*11310*/  IADD3 R9, P0, RZ, -R15, RZ ;  /* 0x8000000fff097210 */ /* 0x000fc60007f1e0ff */
[----:B------:R-:W1:Y:S02]  /*11320*/  LDC R10, c[0x0][0x618] ;  /* 0x00018600ff0a7b82 */ /* 0x000e640000000800 */
[----:B------:R-:W-:Y:S02]  /*11330*/  IMAD.X R7, RZ, RZ, ~R6, P0 ;  /* 0x000000ffff077224 */ /* 0x000fe400000e0e06 */
[----:B------:R-:W-:Y:S02]  /*11340*/  IMAD.MOV.U32 R6, RZ, RZ, R20 ;  /* 0x000000ffff067224 */ /* 0x000fe400078e0014 */
[----:B------:R-:W-:Y:S02]  /*11350*/  IMAD R8, R7, R18, RZ ;  /* 0x0000001207087224 */ /* 0x000fe400078e02ff */
[----:B------:R-:W2:Y:S01]  /*11360*/  LDC R16, c[0x0][0x608] ;  /* 0x00018200ff107b82 */ /* 0x000ea20000000800 */
[----:B------:R-:W-:Y:S02]  /*11370*/  IMAD.MOV.U32 R7, RZ, RZ, R24 ;  /* 0x000000ffff077224 */ /* 0x000fe400078e0018 */
[----:B------:R-:W-:-:S02]  /*11380*/  IMAD.MOV.U32 R24, RZ, RZ, 0x1 ;  /* 0x00000001ff187424 */ /* 0x000fc400078e00ff */
[----:B------:R-:W-:-:S03]  /*11390*/  IMAD.WIDE.U32 R6, R9, R18, R6 ;  /* 0x0000001209067225 */ /* 0x000fc600078e0006 */
[----:B------:R-:W3:Y:S01]  /*113a0*/  LDC R21, c[0x0][0x658] ;  /* 0x00019600ff157b82 */ /* 0x000ee20000000800 */
[----:B------:R-:W-:Y:S01]  /*113b0*/  IMAD R9, R9, R19, R8 ;  /* 0x0000001309097224 */ /* 0x000fe200078e0208 */
[----:B0-----:R-:W-:Y:S01]  /*113c0*/  ISETP.NE.U32.AND P0, PT, R22, RZ, PT ;  /* 0x000000ff1600720c */ /* 0x001fe20003f05070 */
[----:B------:R-:W-:Y:S02]  /*113d0*/  IMAD.MOV.U32 R8, RZ, RZ, -0x1 ;  /* 0xffffffffff087424 */ /* 0x000fe400078e00ff */
[----:B------:R-:W-:Y:S01]  /*113e0*/  IMAD.IADD R7, R7, 0x1, R9 ;  /* 0x0000000107077824 */ /* 0x000fe200078e0209 */
[----:B------:R-:W-:Y:S02]  /*113f0*/  ISETP.NE.AND.EX P0, PT, R23, RZ, PT, P0 ;  /* 0x000000ff1700720c */ /* 0x000fe40003f05300 */
[----:B------:R-:W0:Y:S02]  /*11400*/  LDC R18, c[0x0][0x600] ;  /* 0x00018000ff127b82 */ /* 0x000e240000000800 */
[----:B-1----:R-:W-:-:S02]  /*11410*/  SHF.R.U64 R12, R6, R10, R7 ;  /* 0x0000000a060c7219 */ /* 0x002fc40000001207 */
[----:B------:R-:W-:-:S04]  /*11420*/  SHF.R.U32.HI R7, RZ, R10, R7 ;  /* 0x0000000aff077219 */ /* 0x000fc80000011607 */
[----:B------:R-:W1:Y:S01]  /*11430*/  LDC R19, c[0x0][0x648] ;  /* 0x00019200ff137b82 */ /* 0x000e620000000800 */
[-CC-:B--2---:R-:W-:Y:S02]  /*11440*/  SHF.R.U64 R17, R12, R16.reuse, R7.reuse ;  /* 0x000000100c117219 */ /* 0x184fe40000001207 */
[----:B------:R-:W-:-:S05]  /*11450*/  SHF.R.U32.HI R6, RZ, R16, R7 ;  /* 0x00000010ff067219 */ /* 0x000fca0000011607 */
[----:B------:R-:W2:Y:S01]  /*11460*/  LDC R20, c[0x0][0x638] ;  /* 0x00018e00ff147b82 */ /* 0x000ea20000000800 */
[-CC-:B---3--:R-:W-:Y:S02]  /*11470*/  SHF.R.U64 R16, R17, R21.reuse, R6.reuse ;  /* 0x0000001511107219 */ /* 0x188fe40000001206 */
[-C--:B------:R-:W-:Y:S02]  /*11480*/  SHF.L.U32 R8, R8, R21.reuse, RZ ;  /* 0x0000001508087219 */ /* 0x080fe400000006ff */
[----:B------:R-:W-:Y:S01]  /*11490*/  SHF.R.U32.HI R7, RZ, R21, R6 ;  /* 0x00000015ff077219 */ /* 0x000fe20000011606 */
[----:B------:R-:W-:Y:S01]  /*114a0*/  IMAD.MOV.U32 R6, RZ, RZ, R16 ;  /* 0x000000ffff067224 */ /* 0x000fe200078e0010 */
[----:B------:R-:W-:Y:S01]  /*114b0*/  LOP3.LUT R26, RZ, R8, RZ, 0x33, !PT ;  /* 0x00000008ff1a7212 */ /* 0x000fe200078e33ff */
[----:B------:R-:W3:Y:S01]  /*114c0*/  LDC R25, c[0x0][0x610] ;  /* 0x00018400ff197b82 */ /* 0x000ee20000000800 */
        /* <DEDUP_REMOVED lines=11> */
.L_x_484:
[----:B------:R-:W4:Y:S01]  /*11580*/  LDC R8, c[0x0][0x65c] ;  /* 0x00019700ff087b82 */ /* 0x000f220000000800 */
[----:B-1----:R-:W-:Y:S01]  /*11590*/  SHF.R.U64 R6, R6, R19, R7 ;  /* 0x0000001306067219 */ /* 0x002fe20000001207 */
[----:B0-----:R-:W-:Y:S01]  /*115a0*/  VIADD R9, R18, 0xffffffff ;  /* 0xffffffff12097836 */ /* 0x001fe20000000000 */
[----:B------:R-:W-:Y:S01]  /*115b0*/  SHF.L.U32 R24, R24, R21, RZ ;  /* 0x0000001518187219 */ /* 0x000fe200000006ff */
[----:B------:R-:W-:Y:S01]  /*115c0*/  IMAD.MOV.U32 R13, RZ, RZ, R15 ;  /* 0x000000ffff0d7224 */ /* 0x000fe200078e000f */
[----:B------:R-:W-:Y:S01]  /*115d0*/  LOP3.LUT R3, R17, R26, RZ, 0xc0, !PT ;  /* 0x0000001a11037212 */ /* 0x000fe200078ec0ff */
[----:B------:R-:W-:-:S04]  /*115e0*/  IMAD.MOV R7, RZ, RZ, -R6 ;  /* 0x000000ffff077224 */ /* 0x000fc800078e0a06 */
[----:B------:R-:W-:Y:S02]  /*115f0*/  IMAD R3, R24, R6, R3 ;  /* 0x0000000618037224 */ /* 0x000fe400078e0203 */
[----:B------:R-:W-:Y:S01]  /*11600*/  IMAD.MOV.U32 R6, RZ, RZ, 0x1 ;  /* 0x00000001ff067424 */ /* 0x000fe200078e00ff */
[----:B----4-:R-:W-:-:S13]  /*11610*/  ISETP.NE.AND P0, PT, R8, 0x1, PT ;  /* 0x000000010800780c */ /* 0x010fda0003f05270 */
[----:B------:R-:W-:Y:S01]  /*11620*/  @P0 IMAD R4, R5, R14, R2 ;  /* 0x0000000e05040224 */ /* 0x000fe200078e0202 */
[----:B------:R-:W-:Y:S01]  /*11630*/  LOP3.LUT R5, R12, R9, RZ, 0xc0, !PT ;  /* 0x000000090c057212 */ /* 0x000fe200078ec0ff */
[----:B--2---:R-:W-:Y:S02]  /*11640*/  IMAD R2, R7, R20, R16 ;  /* 0x0000001407027224 */ /* 0x004fe400078e0210 */
[----:B---3--:R-:W-:Y:S02]  /*11650*/  IMAD R4, R3, R25, R4 ;  /* 0x0000001903047224 */ /* 0x008fe400078e0204 */
[----:B------:R-:W-:-:S05]  /*11660*/  IMAD R3, R2, R18, R5 ;  /* 0x0000001202037224 */ /* 0x000fca00078e0205 */
[----:B------:R-:W-:Y:S02]  /*11670*/  SEL R17, R3, R4, !P0 ;  /* 0x0000000403117207 */ /* 0x000fe40004000000 */
[----:B------:R-:W-:-:S07]  /*11680*/  SEL R12, R4, R3, !P0 ;  /* 0x00000003040c7207 */ /* 0x000fce0004000000 */
.L_x_482:
[----:B------:R-:W-:-:S08]  /*11690*/  NOP ;  /* 0x0000000000007918 */ /* 0x000fd00000000000 */
[----:B0-----:R-:W0:-:S00]  /*116a0*/  USETMAXREG.DEALLOC.CTAPOOL 0x28 ;  /* 0x00000028000079c8 */ /* 0x001e0000080e0500 */
[----:B0-----:R-:W-:-:S13]  /*116b0*/  ISETP.NE.AND P0, PT, R0, RZ, PT ;  /* 0x000000ff0000720c */ /* 0x001fda0003f05270 */
[----:B------:R-:W-:Y:S05]  /*116c0*/  @P0 EXIT ;  /* 0x000000000000094d */ /* 0x000fea0003800000 */
[----:B------:R-:W-:Y:S01]  /*116d0*/  LOP3.LUT P0, RZ, R6, 0xff, RZ, 0xc0, !PT ;  /* 0x000000ff06ff7812 */ /* 0x000fe2000780c0ff */
[----:B------:R-:W-:Y:S02]  /*116e0*/  IMAD.MOV.U32 R0, RZ, RZ, 0x1 ;  /* 0x00000001ff007424 */ /* 0x000fe400078e00ff */
[----:B------:R-:W-:-:S10]  /*116f0*/  IMAD.MOV.U32 R10, RZ, RZ, RZ ;  /* 0x000000ffff0a7224 */ /* 0x000fd400078e00ff */
[----:B------:R-:W-:Y:S05]  /*11700*/  @!P0 BRA `(.L_x_485) ;  /* 0x0000000c005c8947 */ /* 0x000fea0003800000 */
[----:B------:R-:W2:Y:S01]  /*11710*/  LDL R2, [R1+0x88] ;  /* 0x0000880001027983 */ /* 0x000ea20000100800 */
[----:B------:R-:W0:Y:S01]  /*11720*/  LDC R0, c[0x0][0x28c] ;  /* 0x0000a300ff007b82 */ /* 0x000e220000000800 */
[----:B------:R-:W-:Y:S01]  /*11730*/  ULDC UR5, c[0x0][0x600] ;  /* 0x0001800000057ab9 */ /* 0x000fe20000000800 */
[----:B------:R-:W-:Y:S01]  /*11740*/  ULDC UR4, c[0x0][0xc] ;  /* 0x0000030000047ab9 */ /* 0x000fe20000000800 */
[----:B------:R-:W1:Y:S01]  /*11750*/  S2R R8, SR_CgaCtaId ;  /* 0x0000000000087919 */ /* 0x000e620000008800 */
[----:B------:R-:W-:Y:S01]  /*11760*/  UIADD3 UR16, UR5, -0x1, URZ ;  /* 0xffffffff05107890 */ /* 0x000fe2000fffe03f */
[----:B------:R-:W-:Y:S01]  /*11770*/  BSSY B0, `(.L_x_485) ;  /* 0x00000d0000007945 */ /* 0x000fe20003800000 */
[----:B------:R-:W-:Y:S01]  /*11780*/  ULDC UR6, c[0x0][0x658] ;  /* 0x0001960000067ab9 */ /* 0x000fe20000000800 */
[----:B------:R-:W-:Y:S01]  /*11790*/  ULDC UR5, c[0x0][0x10] ;  /* 0x0000040000057ab9 */ /* 0x000fe20000000800 */
[----:B------:R-:W-:Y:S01]  /*117a0*/  UMOV UR7, 0xffffffff ;  /* 0xffffffff00077882 */ /* 0x000fe20000000000 */
[----:B------:R-:W-:Y:S01]  /*117b0*/  UMOV UR8, 0x1 ;  /* 0x0000000100087882 */ /* 0x000fe20000000000 */
[----:B------:R-:W-:Y:S01]  /*117c0*/  UIMAD.WIDE.U32 UR4, UR4, UR5, URZ ;  /* 0x00000005040472a5 */ /* 0x000fe2000f8e003f */
[----:B------:R-:W-:Y:S01]  /*117d0*/  IMAD.MOV.U32 R11, RZ, RZ, 0x1 ;  /* 0x00000001ff0b7424 */ /* 0x000fe200078e00ff */
[----:B------:R-:W-:Y:S01]  /*117e0*/  USHF.L.U32 UR7, UR7, UR6, URZ ;  /* 0x0000000607077299 */ /* 0x000fe2000800063f */
[----:B------:R-:W-:Y:S01]  /*117f0*/  IMAD.MOV.U32 R10, RZ, RZ, RZ ;  /* 0x000000ffff0a7224 */ /* 0x000fe200078e00ff */
[----:B------:R-:W-:-:S02]  /*11800*/  USHF.L.U32 UR18, UR8, UR6, URZ ;  /* 0x0000000608127299 */ /* 0x000fc4000800063f */
[----:B------:R-:W-:Y:S01]  /*11810*/  ULOP3.LUT UR17, URZ, UR7, URZ, 0x33, !UPT ;  /* 0x000000073f117292 */ /* 0x000fe2000f8e333f */
[----:B------:R-:W-:Y:S01]  /*11820*/  ULDC UR6, c[0x0][0x14] ;  /* 0x0000050000067ab9 */ /* 0x000fe20000000800 */
[----:B------:R-:W-:Y:S01]  /*11830*/  ULDC.64 UR22, c[0x0][0x198] ;  /* 0x0000660000167ab9 */ /* 0x000fe20000000a00 */
[----:B------:R-:W-:Y:S02]  /*11840*/  UIMAD.WIDE.U32 UR20, UR4, UR6, URZ ;  /* 0x00000006041472a5 */ /* 0x000fe4000f8e003f */
[----:B------:R-:W-:Y:S01]  /*11850*/  UIMAD UR13, UR5, UR6, URZ ;  /* 0x00000006050d72a4 */ /* 0x000fe2000f8e023f */
[----:B0-----:R-:W-:-:S03]  /*11860*/  VIADD R0, R0, 0xf ;  /* 0x0000000f00007836 */ /* 0x001fc60000000000 */
[----:B------:R-:W-:Y:S02]  /*11870*/  UIADD3 UR13, UR21, UR13, URZ ;  /* 0x0000000d150d7290 */ /* 0x000fe4000fffe03f */
[----:B------:R-:W-:-:S04]  /*11880*/  SHF.R.S32.HI R3, RZ, 0x1f, R0 ;  /* 0x0000001fff037819 */ /* 0x000fc80000011400 */
[----:B------:R-:W-:Y:S01]  /*11890*/  LEA.HI R3, R3, R0, RZ, 0x4 ;  /* 0x0000000003037211 */ /* 0x000fe200078f20ff */
[----:B------:R-:W-:Y:S01]  /*118a0*/  IMAD.MOV.U32 R0, RZ, RZ, 0x1 ;  /* 0x00000001ff007424 */ /* 0x000fe200078e00ff */
[----:B-1----:R-:W-:Y:S02]  /*118b0*/  LOP3.LUT R8, R8, 0x1, RZ, 0xc0, !PT ;  /* 0x0000000108087812 */ /* 0x002fe400078ec0ff */
[----:B------:R-:W-:-:S05]  /*118c0*/  SHF.R.S32.HI R7, RZ, 0x4, R3 ;  /* 0x00000004ff077819 */ /* 0x000fca0000011403 */
[----:B------:R-:W-:Y:S01]  /*118d0*/  VIADD R9, R7, 0x1 ;  /* 0x0000000107097836 */ /* 0x000fe20000000000 */
[----:B--2---:R-:W-:-:S07]  /*118e0*/  LOP3.LUT R6, R2, 0x2, RZ, 0xfc, !PT ;  /* 0x0000000202067812 */ /* 0x004fce00078efcff */
.L_x_496:
[----:B------:R-:W-:-:S03]  /*118f0*/  UMOV UR4, 0xffffffff ;  /* 0xffffffff00047882 */ /* 0x000fc60000000000 */
[----:B------:R-:W-:Y:S05]  /*11900*/  BRA.DIV UR4, `(.L_x_486) ;  /* 0x0000001604a07947 */ /* 0x000fea000b800000 */
[----:B------:R-:W-:-:S13]  /*11910*/  ELECT P6, URZ, PT ;  /* 0x00000000003f782f */ /* 0x000fda00038c0000 */
.L_x_520:
[----:B------:R-:W0:Y:S01]  /*11920*/  LDC R2, c[0x0][0x28c] ;  /* 0x0000a300ff027b82 */ /* 0x000e220000000800 */
[----:B------:R-:W-:Y:S01]  /*11930*/  BSSY B1, `(.L_x_487) ;  /* 0x000003b000017945 */ /* 0x000fe20003800000 */
[----:B0-----:R-:W-:-:S13]  /*11940*/  ISETP.LT.OR P6, PT, R2, 0x1, !P6 ;  /* 0x000000010200780c */ /* 0x001fda00077c1670 */
[----:B------:R-:W-:Y:S05]  /*11950*/  @P6 BRA `(.L_x_488) ;  /* 0x0000000000e06947 */ /* 0x000fea0003800000 */
[----:B------:R-:W-:Y:S02]  /*11960*/  IMAD R17, R17, 0x2, R8 ;  /* 0x0000000211117824 */ /* 0x000fe400078e0208 */
[----:B------:R-:W-:Y:S02]  /*11970*/  IMAD R14, R12, 0xc0, RZ ;  /* 0x000000c00c0e7824 */ /* 0x000fe400078e02ff */
[----:B------:R-:W-:Y:S02]  /*11980*/  IMAD.MOV.U32 R18, RZ, RZ, RZ ;  /* 0x000000ffff127224 */ /* 0x000fe400078e00ff */
[----:B------:R-:W-:Y:S02]  /*11990*/  IMAD.MOV.U32 R2, RZ, RZ, R9 ;  /* 0x000000ffff027224 */ /* 0x000fe400078e0009 */
[----:B------:R-:W-:Y:S02]  /*119a0*/  IMAD.MOV.U32 R3, RZ, RZ, R0 ;  /* 0x000000ffff037224 */ /* 0x000fe400078e0000 */
[----:B------:R-:W-:-:S02]  /*119b0*/  IMAD.MOV.U32 R5, RZ, RZ, R10 ;  /* 0x000000ffff057224 */ /* 0x000fc400078e000a */
[----:B------:R-:W-:-:S07]  /*119c0*/  IMAD R17, R17, 0x70, RZ ;  /* 0x0000007011117824 */ /* 0x000fce00078e02ff */
.L_x_491:
[----:B------:R-:W0:Y:S01]  /*119d0*/  S2R R15, SR_CgaCtaId ;  /* 0x00000000000f7919 */ /* 0x000e220000008800 */
[----:B------:R-:W-:Y:S01]  /*119e0*/  MOV R4, 0x400 ;  /* 0x0000040000047802 */ /* 0x000fe20000000f00 */
[----:B------:R-:W1:Y:S03]  /*119f0*/  S2R R12, SR_TID.X ;  /* 0x00000000000c7919 */ /* 0x000e660000002100 */
[----:B0-----:R-:W-:Y:S02]  /*11a00*/  LEA R16, R15, R4, 0x18 ;  /* 0x000000040f107211 */ /* 0x001fe400078ec0ff */
[----:B------:R-:W-:Y:S02]  /*11a10*/  SHF.L.U32 R4, R3, 0x1f, RZ ;  /* 0x0000001f03047819 */ /* 0x000fe400000006ff */
[----:B-1----:R-:W-:Y:S01]  /*11a20*/  LOP3.LUT P1, RZ, R12, 0x7f, RZ, 0xc0, !PT ;  /* 0x0000007f0cff7812 */ /* 0x002fe2000782c0ff */
[----:B------:R-:W-:-:S04]  /*11a30*/  IMAD R15, R5, 0x8, R16 ;  /* 0x00000008050f7824 */ /* 0x000fc800078e0210 */
[----:B------:R-:W0:Y:S08]  /*11a40*/  SYNCS.PHASECHK.TRANS64.TRYWAIT P0, [R15+URZ+0x88], R4 ;  /* 0x000088040f0075a7 */ /* 0x000e30000800017f */
[----:B------:R-:W1:Y:S01]  /*11a50*/  @!P1 LDC R12, c[0x0][0x500] ;  /* 0x00014000ff0c9b82 */ /* 0x000e620000000800 */
[----:B0-----:R-:W-:Y:S05]  /*11a60*/  @!P0 BRA `(.L_x_489) ;  /* 0x0000001400688947 */ /* 0x001fea0003800000 */
.L_x_521:
[----:B0-----:R-:W-:Y:S01]  /*11a70*/  PRMT R4, R6, 0x9910, RZ ;  /* 0x0000991006047816 */ /* 0x001fe200000000ff */
[----:B-1----:R0:W-:Y:S03]  /*11a80*/  @!P1 SYNCS.ARRIVE.TRANS64 RZ, [R15+URZ], R12 ;  /* 0x0000000c0fff99a7 */ /* 0x0021e6000800003f */
[----:B------:R-:W-:-:S13]  /*11a90*/  ISETP.NE.AND P0, PT, R4, 0x2, PT ;  /* 0x000000020400780c */ /* 0x000fda0003f05270 */
[----:B0-----:R-:W-:Y:S05]  /*11aa0*/  @P0 BRA `(.L_x_490) ;  /* 0x0000000000040947 */ /* 0x001fea0003800000 */
[----:B------:R-:W-:Y:S01]  /*11ab0*/  BPT.TRAP 0x1 ;  /* 0x000000040000795c */ /* 0x000fe20000300000 */
.L_x_490:
[----:B------:R-:W-:Y:S01]  /*11ac0*/  IMAD R4, R5, 0x2, R8 ;  /* 0x0000000205047824 */ /* 0x000fe200078e0208 */
[----:B------:R-:W-:Y:S01]  /*11ad0*/  R2UR UR9, R15 ;  /* 0x000000000f0972ca */ /* 0x000fe200000e0000 */
[--C-:B------:R-:W-:Y:S01]  /*11ae0*/  IMAD R12, R5, 0x1800, R16.reuse ;  /* 0x00001800050c7824 */ /* 0x100fe200078e0210 */
[----:B------:R-:W-:Y:S01]  /*11af0*/  UIADD3 UR4, UP0, UR22, 0xf0, URZ ;  /* 0x000000f016047890 */ /* 0x000fe2000ff1e03f */
[----:B------:R-:W-:Y:S01]  /*11b00*/  IMAD R4, R4, 0x700, RZ ;  /* 0x0000070004047824 */ /* 0x000fe200078e02ff */
[----:B------:R-:W-:Y:S01]  /*11b10*/  R2UR UR11, R14 ;  /* 0x000000000e0b72ca */ /* 0x000fe200000e0000 */
[----:B------:R-:W-:Y:S01]  /*11b20*/  VIADD R2, R2, 0xffffffff ;  /* 0xffffffff02027836 */ /* 0x000fe20000000000 */
[----:B------:R-:W-:Y:S01]  /*11b30*/  R2UR UR5, R12 ;  /* 0x000000000c0572ca */ /* 0x000fe200000e0000 */
[----:B------:R-:W-:Y:S01]  /*11b40*/  IMAD R4, R4, 0x2, R16 ;  /* 0x0000000204047824 */ /* 0x000fe200078e0210 */
[----:B------:R-:W-:Y:S01]  /*11b50*/  R2UR UR10, R18 ;  /* 0x00000000120a72ca */ /* 0x000fe200000e0000 */
[----:B------:R-:W-:Y:S01]  /*11b60*/  UIADD3 UR24, UP1, UR22, 0x1f0, URZ ;  /* 0x000001f016187890 */ /* 0x000fe2000ff3e03f */
[----:B------:R-:W-:Y:S01]  /*11b70*/  R2UR UR12, R13 ;  /* 0x000000000d0c72ca */ /* 0x000fe200000e0000 */
[----:B------:R-:W-:Y:S01]  /*11b80*/  VIADD R5, R5, 0x1 ;  /* 0x0000000105057836 */ /* 0x000fe20000000000 */
[----:B------:R-:W-:Y:S01]  /*11b90*/  R2UR UR8, R4 ;  /* 0x00000000040872ca */ /* 0x000fe200000e0000 */
[----:B------:R-:W-:Y:S01]  /*11ba0*/  UIADD3.X UR25, URZ, UR23, URZ, UP1, !UPT ;  /* 0x000000173f197290 */ /* 0x000fe20008ffe43f */
[----:B------:R-:W-:Y:S01]  /*11bb0*/  R2UR UR19, R17 ;  /* 0x00000000111372ca */ /* 0x000fe200000e0000 */
[----:B------:R-:W-:Y:S01]  /*11bc0*/  UMOV UR6, 0x0 ;  /* 0x0000000000067882 */ /* 0x000fe20000000000 */
[----:B------:R-:W-:Y:S01]  /*11bd0*/  ISETP.GT.AND P1, PT, R2, 0x1, PT ;  /* 0x000000010200780c */ /* 0x000fe20003f24270 */
[----:B------:R-:W-:Y:S01]  /*11be0*/  UMOV UR7, 0x10000000 ;  /* 0x1000000000077882 */ /* 0x000fe20000000000 */
[C---:B------:R-:W-:Y:S01]  /*11bf0*/  ISETP.NE.AND P0, PT, R5.reuse, 0x11, PT ;  /* 0x000000110500780c */ /* 0x040fe20003f05270 */
[----:B------:R-:W-:Y:S01]  /*11c00*/  UIADD3 UR14, UR5, 0x200, URZ ;  /* 0x00000200050e7890 */ /* 0x000fe2000fffe03f */
[----:B------:R-:W-:Y:S01]  /*11c10*/  VIADD R18, R18, 0x10 ;  /* 0x0000001012127836 */ /* 0x000fe20000000000 */
[----:B------:R-:W-:Y:S01]  /*11c20*/  UIADD3.X UR5, URZ, UR23, URZ, UP0, !UPT ;  /* 0x000000173f057290 */ /* 0x000fe200087fe43f */
[----:B------:R-:W-:Y:S01]  /*11c30*/  SEL R4, RZ, 0x1, P0 ;  /* 0x00000001ff047807 */ /* 0x000fe20000000000 */
[----:B------:R-:W-:Y:S01]  /*11c40*/  UMOV UR26, 0x30000 ;  /* 0x00030000001a7882 */ /* 0x000fe20000000000 */
[----:B------:R-:W-:Y:S01]  /*11c50*/  SEL R5, R5, RZ, P0 ;  /* 0x000000ff05057207 */ /* 0x000fe20000000000 */
[----:B------:R-:W-:Y:S01]  /*11c60*/  UIADD3 UR15, UR8, 0x19a00, URZ ;  /* 0x00019a00080f7890 */ /* 0x000fe2000fffe03f */
[----:B------:R-:W-:-:S02]  /*11c70*/  LOP3.LUT R3, R3, R4, RZ, 0x3c, !PT ;  /* 0x0000000403037212 */ /* 0x000fc400078e3cff */
[----:B------:R-:W-:Y:S02]  /*11c80*/  UMOV UR8, UR14 ;  /* 0x0000000e00087c82 */ /* 0x000fe40008000000 */
[----:B------:R0:W-:Y:S02]  /*11c90*/  UTMALDG.3D [UR8], [UR4], desc[UR6] ;  /* 0x00000608040075b4 */ /* 0x0001e40008011000 */
[----:B0-----:R-:W-:Y:S01]  /*11ca0*/  UMOV UR8, UR15 ;  /* 0x0000000f00087c82 */ /* 0x001fe20008000000 */
[----:B------:R-:W-:Y:S02]  /*11cb0*/  UMOV UR11, UR19 ;  /* 0x00000013000b7c82 */ /* 0x000fe40008000000 */
[----:B------:R0:W-:Y:S02]  /*11cc0*/  UTMALDG.3D.MULTICAST [UR8], [UR24], UR26, desc[UR6] ;  /* 0x00000608180073b4 */ /* 0x0001e4000801181a */
[----:B0-----:R-:W-:Y:S05]  /*11cd0*/  @P1 BRA `(.L_x_491) ;  /* 0xfffffffc003c1947 */ /* 0x001fea000383ffff */
.L_x_488:
[----:B------:R-:W-:Y:S05]  /*11ce0*/  BSYNC B1 ;  /* 0x0000000000017941 */ /* 0x000fea0003800000 */
.L_x_487:
[----:B------:R-:W2:Y:S01]  /*11cf0*/  LDL.LU R20, [R1+0x90] ;  /* 0x0000900001147983 */ /* 0x000ea20000300800 */
[----:B------:R-:W-:Y:S01]  /*11d00*/  LOP3.LUT P1, RZ, R11, 0xff, RZ, 0xc0, !PT ;  /* 0x000000ff0bff7812 */ /* 0x000fe2000782c0ff */
[C---:B------:R-:W-:Y:S01]  /*11d10*/  IMAD.IADD R10, R7.reuse, 0x1, R10 ;  /* 0x00000001070a7824 */ /* 0x040fe200078e020a */
[----:B------:R-:W-:Y:S01]  /*11d20*/  ULDC.64 UR4, c[0x0][0x650] ;  /* 0x0001940000047ab9 */ /* 0x000fe20000000a00 */
[----:B------:R-:W3:Y:S01]  /*11d30*/  LDL.LU R19, [R1+0x94] ;  /* 0x0000940001137983 */ /* 0x000ee20000300800 */
[C---:B------:R-:W-:Y:S01]  /*11d40*/  ISETP.GE.U32.AND P2, PT, R7.reuse, 0x11, PT ;  /* 0x000000110700780c */ /* 0x040fe20003f46070 */
[----:B------:R-:W-:Y:S01]  /*11d50*/  BSSY B1, `(.L_x_492) ;  /* 0x000006f000017945 */ /* 0x000fe20003800000 */
[----:B------:R-:W-:Y:S01]  /*11d60*/  ISETP.GT.U32.AND P0, PT, R10, 0x10, PT ;  /* 0x000000100a00780c */ /* 0x000fe20003f04070 */
[----:B------:R-:W-:Y:S01]  /*11d70*/  IMAD.MOV.U32 R12, RZ, RZ, -0x1 ;  /* 0xffffffffff0c7424 */ /* 0x000fe200078e00ff */
[----:B------:R-:W-:Y:S01]  /*11d80*/  PRMT R11, RZ, 0x7610, R11 ;  /* 0x00007610ff0b7816 */ /* 0x000fe2000000000b */
[----:B------:R-:W-:Y:S01]  /*11d90*/  IMAD.MOV.U32 R17, RZ, RZ, -0x1 ;  /* 0xffffffffff117424 */ /* 0x000fe200078e00ff */
[----:B------:R-:W-:Y:S01]  /*11da0*/  ISETP.LT.U32.AND P0, PT, R7, 0x11, P0 ;  /* 0x000000110700780c */ /* 0x000fe20000701070 */
[----:B------:R-:W-:-:S02]  /*11db0*/  IMAD.MOV.U32 R13, RZ, RZ, -0x1 ;  /* 0xffffffffff0d7424 */ /* 0x000fc400078e00ff */
[----:B------:R-:W0:Y:S01]  /*11dc0*/  @P1 S2R R3, SR_CgaCtaId ;  /* 0x0000000000031919 */ /* 0x000e220000008800 */
[----:B------:R-:W-:-:S04]  /*11dd0*/  @P1 MOV R2, 0x400 ;  /* 0x0000040000021802 */ /* 0x000fc80000000f00 */
[----:B0-----:R-:W-:Y:S01]  /*11de0*/  @P1 LEA R4, R3, R2, 0x18 ;  /* 0x0000000203041211 */ /* 0x001fe200078ec0ff */
[----:B------:R-:W-:-:S03]  /*11df0*/  IMAD.WIDE.U32 R2, R10, -0xf0f0f0f, RZ ;  /* 0xf0f0f0f10a027825 */ /* 0x000fc600078e00ff */
[----:B------:R0:W-:Y:S02]  /*11e00*/  @P1 SYNCS.ARRIVE.TRANS64.A1T0 RZ, [R4+URZ+0x128], RZ ;  /* 0x000128ff04ff19a7 */ /* 0x0001e4000810003f */
[----:B------:R-:W-:Y:S02]  /*11e10*/  SHF.R.U32.HI R5, RZ, 0x4, R3 ;  /* 0x00000004ff057819 */ /* 0x000fe40000011603 */
[----:B------:R-:W-:Y:S02]  /*11e20*/  SEL R3, RZ, 0x1, !P0 ;  /* 0x00000001ff037807 */ /* 0x000fe40004000000 */
[----:B------:R-:W-:Y:S01]  /*11e30*/  PRMT R2, RZ, 0x7610, R2 ;  /* 0x00007610ff027816 */ /* 0x000fe20000000002 */
[----:B------:R-:W-:Y:S01]  /*11e40*/  IMAD R10, R5, -0x11, R10 ;  /* 0xffffffef050a7824 */ /* 0x000fe200078e020a */
[----:B------:R-:W-:-:S04]  /*11e50*/  LOP3.LUT R0, R0, R3, RZ, 0x3c, !PT ;  /* 0x0000000300007212 */ /* 0x000fc800078e3cff */
[----:B------:R-:W-:Y:S02]  /*11e60*/  @P2 LOP3.LUT R0, R0, 0x1, R5, 0x78, !PT ;  /* 0x0000000100002812 */ /* 0x000fe400078e7805 */
[----:B---3--:R-:W-:-:S04]  /*11e70*/  IADD3 R19, P1, R19, UR20, RZ ;  /* 0x0000001413137c10 */ /* 0x008fc8000ff3e0ff */
[----:B--2---:R-:W-:Y:S01]  /*11e80*/  IADD3.X R20, R20, UR13, RZ, P1, !PT ;  /* 0x0000000d14147c10 */ /* 0x004fe20008ffe4ff */
[----:B------:R0:W-:Y:S01]  /*11e90*/  STL [R1+0x94], R19 ;  /* 0x0000941301007387 */ /* 0x0001e20000100800 */
[----:B------:R-:W-:-:S03]  /*11ea0*/  ISETP.GE.U32.AND P0, PT, R19, UR4, PT ;  /* 0x0000000413007c0c */ /* 0x000fc6000bf06070 */
[----:B------:R0:W-:Y:S01]  /*11eb0*/  STL [R1+0x90], R20 ;  /* 0x0000901401007387 */ /* 0x0001e20000100800 */
[----:B------:R-:W-:-:S13]  /*11ec0*/  ISETP.GE.U32.AND.EX P0, PT, R20, UR5, PT, P0 ;  /* 0x0000000514007c0c */ /* 0x000fda000bf06100 */
[----:B0-----:R-:W-:Y:S05]  /*11ed0*/  @P0 BRA `(.L_x_493) ;  /* 0x0000000400580947 */ /* 0x001fea0003800000 */
[----:B------:R-:W0:Y:S01]  /*11ee0*/  S2R R14, SR_CTAID.X ;  /* 0x00000000000e7919 */ /* 0x000e220000002500 */
[----:B------:R-:W-:Y:S01]  /*11ef0*/  ULDC.64 UR4, c[0x0][0x628] ;  /* 0x00018a0000047ab9 */ /* 0x000fe20000000a00 */
[----:B------:R-:W1:Y:S01]  /*11f00*/  LDC R15, c[0x0][0x144] ;  /* 0x00005100ff0f7b82 */ /* 0x000e620000000800 */
[----:B------:R-:W-:Y:S01]  /*11f10*/  ISETP.NE.U32.AND P0, PT, RZ, UR4, PT ;  /* 0x00000004ff007c0c */ /* 0x000fe2000bf05070 */
[----:B------:R-:W2:Y:S01]  /*11f20*/  S2R R12, SR_CTAID.Y ;  /* 0x00000000000c7919 */ /* 0x000ea20000002600 */
[----:B------:R-:W-:Y:S01]  /*11f30*/  ULDC UR7, c[0x0][0x630] ;  /* 0x00018c0000077ab9 */ /* 0x000fe20000000800 */
[----:B------:R-:W-:Y:S01]  /*11f40*/  ULDC UR8, c[0x0][0x150] ;  /* 0x0000540000087ab9 */ /* 0x000fe20000000800 */
[----:B------:R-:W-:Y:S01]  /*11f50*/  ISETP.NE.AND.EX P0, PT, RZ, UR5, PT, P0 ;  /* 0x00000005ff007c0c */ /* 0x000fe2000bf05300 */
[----:B------:R-:W-:Y:S02]  /*11f60*/  IMAD.MOV.U32 R2, RZ, RZ, R19 ;  /* 0x000000ffff027224 */ /* 0x000fe400078e0013 */
[----:B------:R-:W-:Y:S01]  /*11f70*/  IMAD.MOV.U32 R3, RZ, RZ, R20 ;  /* 0x000000ffff037224 */ /* 0x000fe200078e0014 */
[----:B0-----:R-:W-:-:S09]  /*11f80*/  I2FP.F32.U32 R16, R14 ;  /* 0x0000000e00107245 */ /* 0x001fd20000201000 */
[----:B------:R-:W-:Y:S05]  /*11f90*/  @!P0 BRA `(.L_x_494) ;  /* 0x0000000000288947 */ /* 0x000fea0003800000 */
[----:B------:R-:W-:Y:S02]  /*11fa0*/  ULDC UR6, c[0x0][0x634] ;  /* 0x00018d0000067ab9 */ /* 0x000fe40000000800 */
[----:B------:R-:W-:-:S05]  /*11fb0*/  IADD3 R3, P0, R19, UR6, RZ ;  /* 0x0000000613037c10 */ /* 0x000fca000ff1e0ff */
[----:B------:R-:W-:-:S04]  /*11fc0*/  IMAD.X R13, RZ, RZ, R20, P0 ;  /* 0x000000ffff0d7224 */ /* 0x000fc800000e0614 */
[----:B------:R-:W-:-:S04]  /*11fd0*/  IMAD.WIDE.U32 R4, R13, UR4, RZ ;  /* 0x000000040d047c25 */ /* 0x000fc8000f8e00ff */
[----:B------:R-:W-:-:S04]  /*11fe0*/  IMAD.WIDE.U32 R4, P0, R3, UR5, R4 ;  /* 0x0000000503047c25 */ /* 0x000fc8000f800004 */
[----:B------:R-:W-:-:S04]  /*11ff0*/  IMAD.WIDE.U32 R2, R3, UR4, RZ ;  /* 0x0000000403027c25 */ /* 0x000fc8000f8e00ff */
[----:B------:R-:W-:Y:S01]  /*12000*/  IMAD.MOV.U32 R2, RZ, RZ, R5 ;  /* 0x000000ffff027224 */ /* 0x000fe200078e0005 */
[----:B------:R-:W-:Y:S01]  /*12010*/  IADD3 RZ, P1, R3, R4, RZ ;  /* 0x0000000403ff7210 */ /* 0x000fe20007f3e0ff */
[----:B------:R-:W-:-:S04]  /*12020*/  IMAD.X R3, RZ, RZ, RZ, P0 ;  /* 0x000000ffff037224 */ /* 0x000fc800000e06ff */
[----:B------:R-:W-:-:S08]  /*12030*/  IMAD.WIDE.U32.X R2, R13, UR5, R2, P1 ;  /* 0x000000050d027c25 */ /* 0x000fd000088e0402 */
.L_x_494:
[----:B------:R-:W-:Y:S01]  /*12040*/  FMUL R16, R16, UR8 ;  /* 0x0000000810107c20 */ /* 0x000fe20008400000 */
[--C-:B------:R-:W-:Y:S01]  /*12050*/  SHF.R.U64 R13, R2, UR7, R3.reuse ;  /* 0x00000007020d7c19 */ /* 0x100fe20008001203 */
[----:B------:R-:W-:Y:S01]  /*12060*/  ULDC.64 UR4, c[0x0][0x620] ;  /* 0x0001880000047ab9 */ /* 0x000fe20000000a00 */
[----:B------:R-:W-:Y:S01]  /*12070*/  SHF.R.U32.HI R2, RZ, UR7, R3 ;  /* 0x00000007ff027c19 */ /* 0x000fe20008011603 */
[----:B------:R-:W-:Y:S01]  /*12080*/  IMAD.MOV.U32 R3, RZ, RZ, R20 ;  /* 0x000000ffff037224 */ /* 0x000fe200078e0014 */
[----:B------:R-:W-:Y:S01]  /*12090*/  IADD3 R17, P0, RZ, -R13, RZ ;  /* 0x8000000dff117210 */ /* 0x000fe20007f1e0ff */
[----:B------:R-:W0:Y:S01]  /*120a0*/  F2I.U32.TRUNC.NTZ R16, R16 ;  /* 0x0000001000107305 */ /* 0x000e22000020f000 */
[----:B------:R-:W-:-:S03]  /*120b0*/  ULDC.64 UR6, c[0x0][0x640] ;  /* 0x0001900000067ab9 */ /* 0x000fc60000000a00 */
[----:B------:R-:W-:Y:S01]  /*120c0*/  IMAD.X R2, RZ, RZ, ~R2, P0 ;  /* 0x000000ffff027224 */ /* 0x000fe200000e0e02 */
[----:B------:R-:W-:-:S03]  /*120d0*/  ISETP.NE.U32.AND P0, PT, RZ, UR6, PT ;  /* 0x00000006ff007c0c */ /* 0x000fc6000bf05070 */
[----:B------:R-:W-:Y:S01]  /*120e0*/  IMAD R2, R2, UR4, RZ ;  /* 0x0000000402027c24 */ /* 0x000fe2000f8e02ff */
[----:B------:R-:W-:-:S03]  /*120f0*/  ISETP.NE.AND.EX P0, PT, RZ, UR7, PT, P0 ;  /* 0x00000007ff007c0c */ /* 0x000fc6000bf05300 */
[C---:B------:R-:W-:Y:S01]  /*12100*/  IMAD R5, R17.reuse, UR5, R2 ;  /* 0x0000000511057c24 */ /* 0x040fe2000f8e0202 */
[----:B------:R-:W-:Y:S01]  /*12110*/  ULDC UR5, c[0x0][0x154] ;  /* 0x0000550000057ab9 */ /* 0x000fe20000000800 */
[----:B------:R-:W-:Y:S02]  /*12120*/  IMAD.MOV.U32 R2, RZ, RZ, R19 ;  /* 0x000000ffff027224 */ /* 0x000fe400078e0013 */
[----:B0-----:R-:W-:Y:S02]  /*12130*/  IMAD.MOV R4, RZ, RZ, -R16 ;  /* 0x000000ffff047224 */ /* 0x001fe400078e0a10 */
[----:B------:R-:W-:Y:S01]  /*12140*/  IMAD.WIDE.U32 R2, R17, UR4, R2 ;  /* 0x0000000411027c25 */ /* 0x000fe2000f8e0002 */
[----:B------:R-:W-:-:S03]  /*12150*/  ULDC UR4, c[0x0][0x618] ;  /* 0x0001860000047ab9 */ /* 0x000fc60000000800 */
[----:B-1----:R-:W-:Y:S01]  /*12160*/  IMAD R14, R15, R4, R14 ;  /* 0x000000040f0e7224 */ /* 0x002fe200078e020e */
[----:B--2---:R-:W-:Y:S01]  /*12170*/  I2FP.F32.U32 R4, R12 ;  /* 0x0000000c00047245 */ /* 0x004fe20000201000 */
[----:B------:R-:W-:Y:S01]  /*12180*/  IMAD.IADD R3, R3, 0x1, R5 ;  /* 0x0000000103037824 */ /* 0x000fe200078e0205 */
[----:B------:R-:W0:Y:S03]  /*12190*/  LDC R15, c[0x0][0x148] ;  /* 0x00005200ff0f7b82 */ /* 0x000e260000000800 */
[----:B------:R-:W-:Y:S01]  /*121a0*/  FMUL R4, R4, UR5 ;  /* 0x0000000504047c20 */ /* 0x000fe20008400000 */
[--C-:B------:R-:W-:Y:S02]  /*121b0*/  SHF.R.U64 R16, R2, UR4, R3.reuse ;  /* 0x0000000402107c19 */ /* 0x100fe40008001203 */
[----:B------:R-:W-:Y:S01]  /*121c0*/  SHF.R.U32.HI R3, RZ, UR4, R3 ;  /* 0x00000004ff037c19 */ /* 0x000fe20008011603 */
[----:B------:R-:W-:Y:S01]  /*121d0*/  ULDC UR4, c[0x0][0x608] ;  /* 0x0001820000047ab9 */ /* 0x000fe20000000800 */
[----:B------:R1:W2:Y:S02]  /*121e0*/  F2I.U32.TRUNC.NTZ R19, R4 ;  /* 0x0000000400137305 */ /* 0x0002a4000020f000 */
[----:B------:R-:W-:-:S02]  /*121f0*/  SHF.R.U64 R18, R16, UR4, R3 ;  /* 0x0000000410127c19 */ /* 0x000fc40008001203 */
[----:B------:R-:W-:Y:S01]  /*12200*/  SHF.R.U32.HI R3, RZ, UR4, R3 ;  /* 0x00000004ff037c19 */ /* 0x000fe20008011603 */
[----:B------:R-:W-:-:S03]  /*12210*/  ULDC UR4, c[0x0][0x658] ;  /* 0x0001960000047ab9 */ /* 0x000fc60000000800 */
[--C-:B------:R-:W-:Y:S02]  /*12220*/  SHF.R.U64 R17, R18, UR4, R3.reuse ;  /* 0x0000000412117c19 */ /* 0x100fe40008001203 */
[----:B------:R-:W-:-:S03]  /*12230*/  SHF.R.U32.HI R21, RZ, UR4, R3 ;  /* 0x00000004ff157c19 */ /* 0x000fc60008011603 */
[----:B------:R-:W-:Y:S02]  /*12240*/  IMAD.MOV.U32 R2, RZ, RZ, R17 ;  /* 0x000000ffff027224 */ /* 0x000fe400078e0011 */
[----:B------:R-:W-:Y:S01]  /*12250*/  IMAD.MOV.U32 R3, RZ, RZ, R21 ;  /* 0x000000ffff037224 */ /* 0x000fe200078e0015 */
[----:B-12---:R-:W-:Y:S06]  /*12260*/  @!P0 BRA `(.L_x_495) ;  /* 0x0000000000288947 */ /* 0x006fec0003800000 */
        /* <DEDUP_REMOVED lines=10> */
.L_x_495:
[----:B------:R-:W1:Y:S01]  /*12310*/  LDC R4, c[0x0][0x65c] ;  /* 0x00019700ff047b82 */ /* 0x000e620000000800 */
[----:B------:R-:W-:Y:S01]  /*12320*/  ULDC UR4, c[0x0][0x648] ;  /* 0x0001920000047ab9 */ /* 0x000fe20000000800 */
[----:B------:R-:W-:Y:S01]  /*12330*/  LOP3.LUT R18, R18, UR17, RZ, 0xc0, !PT ;  /* 0x0000001112127c12 */ /* 0x000fe2000f8ec0ff */
[----:B------:R-:W-:Y:S01]  /*12340*/  IMAD.MOV R19, RZ, RZ, -R19 ;  /* 0x000000ffff137224 */ /* 0x000fe200078e0a13 */
[----:B------:R-:W-:Y:S01]  /*12350*/  SHF.R.U64 R3, R2, UR4, R3 ;  /* 0x0000000402037c19 */ /* 0x000fe20008001203 */
[----:B------:R-:W-:Y:S01]  /*12360*/  ULDC UR4, c[0x0][0x638] ;  /* 0x00018e0000047ab9 */ /* 0x000fe20000000800 */
[----:B------:R-:W-:Y:S01]  /*12370*/  LOP3.LUT R16, R16, UR16, RZ, 0xc0, !PT ;  /* 0x0000001010107c12 */ /* 0x000fe2000f8ec0ff */
[----:B------:R-:W-:Y:S02]  /*12380*/  ULDC UR5, c[0x0][0x610] ;  /* 0x0001840000057ab9 */ /* 0x000fe40000000800 */
[----:B------:R-:W-:Y:S02]  /*12390*/  IMAD.MOV R2, RZ, RZ, -R3 ;  /* 0x000000ffff027224 */ /* 0x000fe400078e0a03 */
[----:B------:R-:W-:-:S02]  /*123a0*/  IMAD R3, R3, UR18, R18 ;  /* 0x0000001203037c24 */ /* 0x000fc4000f8e0212 */
[----:B------:R-:W-:Y:S01]  /*123b0*/  IMAD R17, R2, UR4, R17 ;  /* 0x0000000402117c24 */ /* 0x000fe2000f8e0211 */
[----:B------:R-:W-:Y:S01]  /*123c0*/  ULDC UR4, c[0x0][0x600] ;  /* 0x0001800000047ab9 */ /* 0x000fe20000000800 */
[----:B------:R-:W-:Y:S01]  /*123d0*/  IMAD.MOV.U32 R2, RZ, RZ, 0x1 ;  /* 0x00000001ff027424 */ /* 0x000fe200078e00ff */
[----:B-1----:R-:W-:-:S13]  /*123e0*/  ISETP.NE.AND P0, PT, R4, 0x1, PT ;  /* 0x000000010400780c */ /* 0x002fda0003f05270 */
[----:B0-----:R-:W-:-:S04]  /*123f0*/  @P0 IMAD R14, R15, R19, R12 ;  /* 0x000000130f0e0224 */ /* 0x001fc800078e020c */
[----:B------:R-:W-:Y:S02]  /*12400*/  IMAD R14, R3, UR5, R14 ;  /* 0x00000005030e7c24 */ /* 0x000fe4000f8e020e */
[----:B------:R-:W-:-:S05]  /*12410*/  IMAD R3, R17, UR4, R16 ;  /* 0x0000000411037c24 */ /* 0x000fca000f8e0210 */
[----:B------:R-:W-:Y:S02]  /*12420*/  SEL R17, R3, R14, !P0 ;  /* 0x0000000e03117207 */ /* 0x000fe40004000000 */
[----:B------:R-:W-:-:S07]  /*12430*/  SEL R12, R14, R3, !P0 ;  /* 0x000000030e0c7207 */ /* 0x000fce0004000000 */
.L_x_493:
[----:B------:R-:W-:Y:S05]  /*12440*/  BSYNC B1 ;  /* 0x0000000000017941 */ /* 0x000fea0003800000 */
.L_x_492:
[----:B------:R-:W-:-:S13]  /*12450*/  LOP3.LUT P0, RZ, R2, 0xff, RZ, 0xc0, !PT ;  /* 0x000000ff02ff7812 */ /* 0x000fda000780c0ff */
[----:B------:R-:W-:Y:S05]  /*12460*/  @P0 BRA `(.L_x_496) ;  /* 0xfffffff400200947 */ /* 0x000fea000383ffff */
[----:B------:R-:W-:Y:S05]  /*12470*/  BSYNC B0 ;  /* 0x0000000000007941 */ /* 0x000fea0003800000 */
.L_x_485:
[----:B------:R-:W-:-:S03]  /*12480*/  UMOV UR4, 0xffffffff ;  /* 0xffffffff00047882 */ /* 0x000fc60000000000 */
[----:B------:R-:W-:Y:S05]  /*12490*/  BRA.DIV UR4, `(.L_x_497) ;  /* 0x0000000a04f07947 */ /* 0x000fea000b800000 */
[----:B------:R-:W-:-:S13]  /*124a0*/  ELECT P6, URZ, PT ;  /* 0x00000000003f782f */ /* 0x000fda00038c0000 */
.L_x_524:
[----:B------:R-:W-:Y:S04]  /*124b0*/  BSSY B0, `(.L_x_498) ;  /* 0x00000a1000007945 */ /* 0x000fe80003800000 */
[----:B------:R-:W-:Y:S05]  /*124c0*/  @!P6 BRA `(.L_x_499) ;  /* 0x00000008007ce947 */ /* 0x000fea0003800000 */
[----:B------:R-:W2:Y:S02]  /*124d0*/  LDL.LU R2, [R1+0x88] ;  /* 0x0000880001027983 */ /* 0x000ea40000300800 */
[----:B--2---:R-:W-:-:S04]  /*124e0*/  LOP3.LUT R2, R2, 0x2, RZ, 0xfc, !PT ;  /* 0x0000000202027812 */ /* 0x004fc800078efcff */
[----:B------:R-:W-:-:S13]  /*124f0*/  ISETP.NE.AND P0, PT, R2, 0x3, PT ;  /* 0x000000030200780c */ /* 0x000fda0003f05270 */
[----:B------:R-:W-:Y:S05]  /*12500*/  @!P0 BRA `(.L_x_500) ;  /* 0x0000000000048947 */ /* 0x000fea0003800000 */
[----:B------:R-:W-:Y:S01]  /*12510*/  BPT.TRAP 0x1 ;  /* 0x000000040000795c */ /* 0x000fe20000300000 */
.L_x_500:
[----:B------:R-:W0:Y:S01]  /*12520*/  S2R R3, SR_CgaCtaId ;  /* 0x0000000000037919 */ /* 0x000e220000008800 */
[----:B------:R-:W-:-:S04]  /*12530*/  MOV R2, 0x400 ;  /* 0x0000040000027802 */ /* 0x000fc80000000f00 */
[----:B0-----:R-:W-:Y:S02]  /*12540*/  LEA R3, R3, R2, 0x18 ;  /* 0x0000000203037211 */ /* 0x001fe400078ec0ff */
[----:B------:R-:W-:-:S03]  /*12550*/  SHF.L.U32 R2, R0, 0x1f, RZ ;  /* 0x0000001f00027819 */ /* 0x000fc600000006ff */
[----:B------:R-:W-:-:S04]  /*12560*/  VIADD R3, R3, 0x88 ;  /* 0x0000008803037836 */ /* 0x000fc80000000000 */
[C---:B------:R-:W-:Y:S02]  /*12570*/  IMAD R7, R10.reuse, 0x8, R3 ;  /* 0x000000080a077824 */ /* 0x040fe400078e0203 */
[----:B------:R-:W-:Y:S02]  /*12580*/  VIADD R10, R10, 0x1 ;  /* 0x000000010a0a7836 */ /* 0x000fe40000000000 */
[----:B------:R-:W0:Y:S03]  /*12590*/  SYNCS.PHASECHK.TRANS64.TRYWAIT P0, [R7+URZ], R2 ;  /* 0x00000002070075a7 */ /* 0x000e26000800017f */
[----:B------:R-:W-:-:S04]  /*125a0*/  ISETP.NE.AND P1, PT, R10, 0x11, PT ;  /* 0x000000110a00780c */ /* 0x000fc80003f25270 */
[----:B------:R-:W-:Y:S02]  /*125b0*/  SEL R5, RZ, 0x1, P1 ;  /* 0x00000001ff057807 */ /* 0x000fe40000800000 */
[----:B------:R-:W-:Y:S02]  /*125c0*/  SEL R10, R10, RZ, P1 ;  /* 0x000000ff0a0a7207 */ /* 0x000fe40000800000 */
[----:B------:R-:W-:-:S03]  /*125d0*/  LOP3.LUT R5, R0, R5, RZ, 0x3c, !PT ;  /* 0x0000000500057212 */ /* 0x000fc600078e3cff */
[----:B------:R-:W-:Y:S01]  /*125e0*/  IMAD R9, R10, 0x8, R3 ;  /* 0x000000080a097824 */ /* 0x000fe200078e0203 */
[----:B------:R-:W-:Y:S01]  /*125f0*/  SHF.L.U32 R4, R5, 0x1f, RZ ;  /* 0x0000001f05047819 */ /* 0x000fe200000006ff */
[----:B0-----:R-:W-:Y:S06]  /*12600*/  @!P0 BRA `(.L_x_501) ;  /* 0x0000000800b48947 */ /* 0x001fec0003800000 */
.L_x_525:
[----:B------:R-:W1:Y:S01]  /*12610*/  SYNCS.PHASECHK.TRANS64.TRYWAIT P0, [R9+URZ], R4 ;  /* 0x00000004090075a7 */ /* 0x000e62000800017f */
[----:B------:R-:W-:-:S05]  /*12620*/  VIADD R0, R10, 0x1 ;  /* 0x000000010a007836 */ /* 0x000fca0000000000 */
[----:B------:R-:W-:-:S04]  /*12630*/  ISETP.NE.AND P1, PT, R0, 0x11, PT ;  /* 0x000000110000780c */ /* 0x000fc80003f25270 */
[----:B0-----:R-:W-:Y:S02]  /*12640*/  SEL R2, RZ, 0x1, P1 ;  /* 0x00000001ff027807 */ /* 0x001fe40000800000 */
[----:B------:R-:W-:Y:S02]  /*12650*/  SEL R0, R0, RZ, P1 ;  /* 0x000000ff00007207 */ /* 0x000fe40000800000 */
[----:B------:R-:W-:-:S03]  /*12660*/  LOP3.LUT R7, R5, R2, RZ, 0x3c, !PT ;  /* 0x0000000205077212 */ /* 0x000fc600078e3cff */
[----:B------:R-:W-:Y:S01]  /*12670*/  IMAD R6, R0, 0x8, R3 ;  /* 0x0000000800067824 */ /* 0x000fe200078e0203 */
[----:B------:R-:W-:Y:S01]  /*12680*/  SHF.L.U32 R5, R7, 0x1f, RZ ;  /* 0x0000001f07057819 */ /* 0x000fe200000006ff */
[----:B-1----:R-:W-:Y:S06]  /*12690*/  @!P0 BRA `(.L_x_502) ;  /* 0x0000000800a48947 */ /* 0x002fec0003800000 */
.L_x_526:
[----:B------:R-:W1:Y:S01]  /*126a0*/  SYNCS.PHASECHK.TRANS64.TRYWAIT P0, [R6+URZ], R5 ;  /* 0x00000005060075a7 */ /* 0x000e62000800017f */
[----:B------:R-:W-:-:S05]  /*126b0*/  VIADD R0, R0, 0x1 ;  /* 0x0000000100007836 */ /* 0x000fca0000000000 */
[----:B------:R-:W-:-:S04]  /*126c0*/  ISETP.NE.AND P1, PT, R0, 0x11, PT ;  /* 0x000000110000780c */ /* 0x000fc80003f25270 */
[----:B------:R-:W-:Y:S02]  /*126d0*/  SEL R2, RZ, 0x1, P1 ;  /* 0x00000001ff027807 */ /* 0x000fe40000800000 */
[----:B------:R-:W-:Y:S02]  /*126e0*/  SEL R0, R0, RZ, P1 ;  /* 0x000000ff00007207 */ /* 0x000fe40000800000 */
[----:B------:R-:W-:-:S03]  /*126f0*/  LOP3.LUT R7, R7, R2, RZ, 0x3c, !PT ;  /* 0x0000000207077212 */ /* 0x000fc600078e3cff */
[----:B0-----:R-:W-:Y:S01]  /*12700*/  IMAD R9, R0, 0x8, R3 ;  /* 0x0000000800097824 */ /* 0x001fe200078e0203 */
[----:B------:R-:W-:Y:S01]  /*12710*/  SHF.L.U32 R4, R7, 0x1f, RZ ;  /* 0x0000001f07047819 */ /* 0x000fe200000006ff */
[----:B-1----:R-:W-:Y:S06]  /*12720*/  @!P0 BRA `(.L_x_503) ;  /* 0x0000000800948947 */ /* 0x002fec0003800000 */
.L_x_527:
        /* <DEDUP_REMOVED lines=9> */
.L_x_528:
        /* <DEDUP_REMOVED lines=9> */
.L_x_529:
        /* <DEDUP_REMOVED lines=9> */
.L_x_530:
        /* <DEDUP_REMOVED lines=9> */
.L_x_531:
        /* <DEDUP_REMOVED lines=9> */
.L_x_532:
        /* <DEDUP_REMOVED lines=9> */
.L_x_533:
        /* <DEDUP_REMOVED lines=9> */
.L_x_534:
        /* <DEDUP_REMOVED lines=9> */
.L_x_535:
        /* <DEDUP_REMOVED lines=9> */
.L_x_536:
        /* <DEDUP_REMOVED lines=9> */
.L_x_537:
        /* <DEDUP_REMOVED lines=9> */
.L_x_538:
        /* <DEDUP_REMOVED lines=9> */
.L_x_539:
[----:B------:R-:W1:Y:S01]  /*12df0*/  SYNCS.PHASECHK.TRANS64.TRYWAIT P0, [R9+URZ], R4 ;  /* 0x00000004090075a7 */ /* 0x000e62000800017f */
[----:B------:R-:W-:-:S05]  /*12e00*/  VIADD R0, R0, 0x1 ;  /* 0x0000000100007836 */ /* 0x000fca0000000000 */
[----:B------:R-:W-:-:S04]  /*12e10*/  ISETP.NE.AND P1, PT, R0, 0x11, PT ;  /* 0x000000110000780c */ /* 0x000fc80003f25270 */
[----:B------:R-:W-:Y:S02]  /*12e20*/  SEL R2, RZ, 0x1, P1 ;  /* 0x00000001ff027807 */ /* 0x000fe40000800000 */
[----:B------:R-:W-:Y:S02]  /*12e30*/  SEL R0, R0, RZ, P1 ;  /* 0x000000ff00007207 */ /* 0x000fe40000800000 */
[----:B------:R-:W-:Y:S01]  /*12e40*/  LOP3.LUT R2, R7, R2, RZ, 0x3c, !PT ;  /* 0x0000000207027212 */ /* 0x000fe200078e3cff */
[----:B-1----:R-:W-:Y:S06]  /*12e50*/  @!P0 BRA `(.L_x_516) ;  /* 0x0000000400cc8947 */ /* 0x002fec0003800000 */
.L_x_540:
[----:B------:R-:W-:Y:S01]  /*12e60*/  IMAD R3, R0, 0x8, R3 ;  /* 0x0000000800037824 */ /* 0x000fe200078e0203 */
[----:B------:R-:W-:-:S07]  /*12e70*/  SHF.L.U32 R0, R2, 0x1f, RZ ;  /* 0x0000001f02007819 */ /* 0x000fce00000006ff */
.L_x_517:
[----:B--2---:R2:W3:Y:S02]  /*12e80*/  SYNCS.PHASECHK.TRANS64.TRYWAIT P0, [R3+URZ], R0 ;  /* 0x00000000030075a7 */ /* 0x0044e4000800017f */
[----:B---3--:R-:W-:Y:S05]  /*12e90*/  @!P0 NANOSLEEP.SYNCS 0x989680 ;  /* 0x009896800000895d */ /* 0x008fea0003900000 */
[----:B------:R-:W3:Y:S02]  /*12ea0*/  @!P0 SYNCS.PHASECHK.TRANS64 P0, [R3+URZ], R0 ;  /* 0x00000000030085a7 */ /* 0x000ee4000800007f */
[----:B---3--:R-:W-:Y:S05]  /*12eb0*/  @!P0 BRA `(.L_x_517) ;  /* 0xfffffffc00f08947 */ /* 0x008fea000383ffff */
.L_x_499:
[----:B------:R-:W-:Y:S05]  /*12ec0*/  BSYNC B0 ;  /* 0x0000000000007941 */ /* 0x000fea0003800000 */
.L_x_498:
[----:B------:R-:W-:Y:S05]  /*12ed0*/  EXIT ;  /* 0x000000000000794d */ /* 0x000fea0003800000 */
.L_x_22:
[----:B-1----:R1:W2:Y:S02]  /*12ee0*/  SYNCS.PHASECHK.TRANS64.TRYWAIT P1, [R3+URZ], R0 ;  /* 0x00000000030075a7 */ /* 0x0022a4000802017f */
[----:B--2---:R-:W-:Y:S05]  /*12ef0*/  @!P1 NANOSLEEP.SYNCS 0x989680 ;  /* 0x009896800000995d */ /* 0x004fea0003900000 */
[----:B------:R-:W2:Y:S02]  /*12f00*/  @!P1 SYNCS.PHASECHK.TRANS64 P1, [R3+URZ], R0 ;  /* 0x00000000030095a7 */ /* 0x000ea4000802007f */
[----:B--2---:R-:W-:Y:S05]  /*12f10*/  @!P1 BRA `(.L_x_22) ;  /* 0xfffffffc00f09947 */ /* 0x004fea000383ffff */
[----:B------:R-:W-:Y:S05]  /*12f20*/  BRA `(.L_x_21) ;  /* 0xfffffee800147947 */ /* 0x000fea000383ffff */
.L_x_27:
[----:B-1----:R-:W-:-:S04]  /*12f30*/  IMAD.U32 R7, RZ, RZ, UR4 ;  /* 0x00000004ff077e24 */ /* 0x002fc8000f8e00ff */
[----:B------:R1:W3:Y:S03]  /*12f40*/  SYNCS.PHASECHK.TRANS64.TRYWAIT P1, [R7+URZ], R5 ;  /* 0x00000005070075a7 */ /* 0x0002e6000802017f */
[----:B---3--:R-:W-:Y:S05]  /*12f50*/  @!P1 NANOSLEEP.SYNCS 0x989680 ;  /* 0x009896800000995d */ /* 0x008fea0003900000 */
[----:B------:R-:W3:Y:S02]  /*12f60*/  @!P1 SYNCS.PHASECHK.TRANS64 P1, [R7+URZ], R5 ;  /* 0x00000005070095a7 */ /* 0x000ee4000802007f */
[----:B---3--:R-:W-:Y:S05]  /*12f70*/  @!P1 BRA `(.L_x_27) ;  /* 0xfffffffc00ec9947 */ /* 0x008fea000383ffff */
[----:B------:R-:W-:Y:S05]  /*12f80*/  BRA `(.L_x_26) ;  /* 0xfffffef000187947 */ /* 0x000fea000383ffff */
.L_x_486:
[----:B------:R-:W-:Y:S01]  /*12f90*/  BSSY B1, `(.L_x_518) ;  /* 0x0000006000017945 */ /* 0x000fe20003800000 */
[----:B------:R-:W-:-:S07]  /*12fa0*/  IMAD.MOV.U32 R15, RZ, RZ, -0x1 ;  /* 0xffffffffff0f7424 */ /* 0x000fce00078e00ff */
[----:B------:R-:W-:Y:S05]  /*12fb0*/  WARPSYNC.COLLECTIVE R15, `(.L_x_519) ;  /* 0x000000000f0c7348 */ /* 0x000fea0003c00000 */
[----:B------:R-:W-:Y:S02]  /*12fc0*/  ELECT P6, UR62, PT ;  /* 0x00000000003e782f */ /* 0x000fe400038c0000 */
[----:B------:R-:W-:Y:S01]  /*12fd0*/  MOV R14, UR62 ;  /* 0x0000003e000e7c02 */ /* 0x000fe20008000f00 */
[----:B------:R-:W-:Y:S10]  /*12fe0*/  ENDCOLLECTIVE ;  /* 0x000000000000791b */ /* 0x000ff40003800000 */
.L_x_519:
[----:B------:R-:W-:Y:S05]  /*12ff0*/  BSYNC B1 ;  /* 0x0000000000017941 */ /* 0x000fea0003800000 */
.L_x_518:
[----:B------:R-:W-:Y:S05]  /*13000*/  BRA `(.L_x_520) ;  /* 0xffffffe800447947 */ /* 0x000fea000383ffff */
.L_x_489:
[----:B0-----:R0:W2:Y:S02]  /*13010*/  SYNCS.PHASECHK.TRANS64.TRYWAIT P0, [R15+URZ+0x88], R4 ;  /* 0x000088040f0075a7 */ /* 0x0010a4000800017f */
[----:B--2---:R-:W-:Y:S05]  /*13020*/  @!P0 NANOSLEEP.SYNCS 0x989680 ;  /* 0x009896800000895d */ /* 0x004fea0003900000 */
[----:B------:R-:W2:Y:S02]  /*13030*/  @!P0 SYNCS.PHASECHK.TRANS64 P0, [R15+URZ+0x88], R4 ;  /* 0x000088040f0085a7 */ /* 0x000ea4000800007f */
[----:B--2---:R-:W-:Y:S05]  /*13040*/  @!P0 BRA `(.L_x_489) ;  /* 0xfffffffc00f08947 */ /* 0x004fea000383ffff */
[----:B------:R-:W-:Y:S05]  /*13050*/  BRA `(.L_x_521) ;  /* 0xffffffe800847947 */ /* 0x000fea000383ffff */
.L_x_497:
[----:B------:R-:W-:Y:S01]  /*13060*/  BSSY B0, `(.L_x_522) ;  /* 0x0000006000007945 */ /* 0x000fe20003800000 */
[----:B------:R-:W-:-:S07]  /*13070*/  IMAD.MOV.U32 R15, RZ, RZ, -0x1 ;  /* 0xffffffffff0f7424 */ /* 0x000fce00078e00ff */
[----:B------:R-:W-:Y:S05]  /*13080*/  WARPSYNC.COLLECTIVE R15, `(.L_x_523) ;  /* 0x000000000f0c7348 */ /* 0x000fea0003c00000 */
[----:B------:R-:W-:Y:S02]  /*13090*/  ELECT P6, UR62, PT ;  /* 0x00000000003e782f */ /* 0x000fe400038c0000 */
[----:B------:R-:W-:Y:S01]  /*130a0*/  MOV R14, UR62 ;  /* 0x0000003e000e7c02 */ /* 0x000fe20008000f00 */
[----:B------:R-:W-:Y:S10]  /*130b0*/  ENDCOLLECTIVE ;  /* 0x000000000000791b */ /* 0x000ff40003800000 */
.L_x_523:
[----:B------:R-:W-:Y:S05]  /*130c0*/  BSYNC B0 ;  /* 0x0000000000007941 */ /* 0x000fea0003800000 */
.L_x_522:
[----:B------:R-:W-:Y:S05]  /*130d0*/  BRA `(.L_x_524) ;  /* 0xfffffff000f47947 */ /* 0x000fea000383ffff */
.L_x_501:
[----:B0-----:R0:W1:Y:S02]  /*130e0*/  SYNCS.PHASECHK.TRANS64.TRYWAIT P0, [R7+URZ], R2 ;  /* 0x00000002070075a7 */ /* 0x001064000800017f */
[----:B-1----:R-:W-:Y:S05]  /*130f0*/  @!P0 NANOSLEEP.SYNCS 0x989680 ;  /* 0x009896800000895d */ /* 0x002fea0003900000 */
[----:B------:R-:W1:Y:S02]  /*13100*/  @!P0 SYNCS.PHASECHK.TRANS64 P0, [R7+URZ], R2 ;  /* 0x00000002070085a7 */ /* 0x000e64000800007f */
[----:B-1----:R-:W-:Y:S05]  /*13110*/  @!P0 BRA `(.L_x_501) ;  /* 0xfffffffc00f08947 */ /* 0x002fea000383ffff */
[----:B------:R-:W-:Y:S05]  /*13120*/  BRA `(.L_x_525) ;  /* 0xfffffff400387947 */ /* 0x000fea000383ffff */
.L_x_502:
[----:B0-----:R0:W1:Y:S02]  /*13130*/  SYNCS.PHASECHK.TRANS64.TRYWAIT P0, [R9+URZ], R4 ;  /* 0x00000004090075a7 */ /* 0x001064000800017f */
[----:B-1----:R-:W-:Y:S05]  /*13140*/  @!P0 NANOSLEEP.SYNCS 0x989680 ;  /* 0x009896800000895d */ /* 0x002fea0003900000 */
[----:B------:R-:W1:Y:S02]  /*13150*/  @!P0 SYNCS.PHASECHK.TRANS64 P0, [R9+URZ], R4 ;  /* 0x00000004090085a7 */ /* 0x000e64000800007f */
[----:B-1----:R-:W-:Y:S05]  /*13160*/  @!P0 BRA `(.L_x_502) ;  /* 0xfffffffc00f08947 */ /* 0x002fea000383ffff */
[----:B------:R-:W-:Y:S05]  /*13170*/  BRA `(.L_x_526) ;  /* 0xfffffff400487947 */ /* 0x000fea000383ffff */
.L_x_503:
[----:B0-----:R0:W1:Y:S02]  /*13180*/  SYNCS.PHASECHK.TRANS64.TRYWAIT P0, [R6+URZ], R5 ;  /* 0x00000005060075a7 */ /* 0x001064000800017f */
[----:B-1----:R-:W-:Y:S05]  /*13190*/  @!P0 NANOSLEEP.SYNCS 0x989680 ;  /* 0x009896800000895d */ /* 0x002fea0003900000 */
[----:B------:R-:W1:Y:S02]  /*131a0*/  @!P0 SYNCS.PHASECHK.TRANS64 P0, [R6+URZ], R5 ;  /* 0x00000005060085a7 */ /* 0x000e64000800007f */
[----:B-1----:R-:W-:Y:S05]  /*131b0*/  @!P0 BRA `(.L_x_503) ;  /* 0xfffffffc00f08947 */ /* 0x002fea000383ffff */
[----:B------:R-:W-:Y:S05]  /*131c0*/  BRA `(.L_x_527) ;  /* 0xfffffff400587947 */ /* 0x000fea000383ffff */
.L_x_504:
[----:B0-----:R0:W1:Y:S02]  /*131d0*/  SYNCS.PHASECHK.TRANS64.TRYWAIT P0, [R9+URZ], R4 ;  /* 0x00000004090075a7 */ /* 0x001064000800017f */
[----:B-1----:R-:W-:Y:S05]  /*131e0*/  @!P0 NANOSLEEP.SYNCS 0x989680 ;  /* 0x009896800000895d */ /* 0x002fea0003900000 */
[----:B------:R-:W1:Y:S02]  /*131f0*/  @!P0 SYNCS.PHASECHK.TRANS64 P0, [R9+URZ], R4 ;  /* 0x00000004090085a7 */ /* 0x000e64000800007f */
[----:B-1----:R-:W-:Y:S05]  /*13200*/  @!P0 BRA `(.L_x_504) ;  /* 0xfffffffc00f08947 */ /* 0x002fea000383ffff */
[----:B------:R-:W-:Y:S05]  /*13210*/  BRA `(.L_x_528) ;  /* 0xfffffff400687947 */ /* 0x000fea000383ffff */
.L_x_505:
[----:B0-----:R0:W1:Y:S02]  /*13220*/  SYNCS.PHASECHK.TRANS64.TRYWAIT P0, [R6+URZ], R5 ;  /* 0x00000005060075a7 */ /* 0x001064000800017f */
[----:B-1----:R-:W-:Y:S05]  /*13230*/  @!P0 NANOSLEEP.SYNCS 0x989680 ;  /* 0x009896800000895d */ /* 0x002fea0003900000 */
[----:B------:R-:W1:Y:S02]  /*13240*/  @!P0 SYNCS.PHASECHK.TRANS64 P0, [R6+URZ], R5 ;  /* 0x00000005060085a7 */ /* 0x000e64000800007f */
[----:B-1----:R-:W-:Y:S05]  /*13250*/  @!P0 BRA `(.L_x_505) ;  /* 0xfffffffc00f08947 */ /* 0x002fea000383ffff */
[----:B------:R-:W-:Y:S05]  /*13260*/  BRA `(.L_x_529) ;  /* 0xfffffff400787947 */ /* 0x000fea000383ffff */
.L_x_506:
[----:B0-----:R0:W1:Y:S02]  /*13270*/  SYNCS.PHASECHK.TRANS64.TRYWAIT P0, [R9+URZ], R4 ;  /* 0x00000004090075a7 */ /* 0x001064000800017f */
[----:B-1----:R-:W-:Y:S05]  /*13280*/  @!P0 NANOSLEEP.SYNCS 0x989680 ;  /* 0x009896800000895d */ /* 0x002fea0003900000 */
[----:B------:R-:W1:Y:S02]  /*13290*/  @!P0 SYNCS.PHASECHK.TRANS64 P0, [R9+URZ], R4 ;  /* 0x00000004090085a7 */ /* 0x000e64000800007f */
[----:B-1----:R-:W-:Y:S05]  /*132a0*/  @!P0 BRA `(.L_x_506) ;  /* 0xfffffffc00f08947 */ /* 0x002fea000383ffff */
[----:B------:R-:W-:Y:S05]  /*132b0*/  BRA `(.L_x_530) ;  /* 0xfffffff400887947 */ /* 0x000fea000383ffff */
.L_x_507:
[----:B0-----:R0:W1:Y:S02]  /*132c0*/  SYNCS.PHASECHK.TRANS64.TRYWAIT P0, [R6+URZ], R5 ;  /* 0x00000005060075a7 */ /* 0x001064000800017f */
[----:B-1----:R-:W-:Y:S05]  /*132d0*/  @!P0 NANOSLEEP.SYNCS 0x989680 ;  /* 0x009896800000895d */ /* 0x002fea0003900000 */
[----:B------:R-:W1:Y:S02]  /*132e0*/  @!P0 SYNCS.PHASECHK.TRANS64 P0, [R6+URZ], R5 ;  /* 0x00000005060085a7 */ /* 0x000e64000800007f */
[----:B-1----:R-:W-:Y:S05]  /*132f0*/  @!P0 BRA `(.L_x_507) ;  /* 0xfffffffc00f08947 */ /* 0x002fea000383ffff */
[----:B------:R-:W-:Y:S05]  /*13300*/  BRA `(.L_x_531) ;  /* 0xfffffff400987947 */ /* 0x000fea000383ffff */
.L_x_508:
[----:B0-----:R0:W1:Y:S02]  /*13310*/  SYNCS.PHASECHK.TRANS64.TRYWAIT P0, [R9+URZ], R4 ;  /* 0x00000004090075a7 */ /* 0x001064000800017f */
[----:B-1----:R-:W-:Y:S05]  /*13320*/  @!P0 NANOSLEEP.SYNCS 0x989680 ;  /* 0x009896800000895d */ /* 0x002fea0003900000 */
[----:B------:R-:W1:Y:S02]  /*13330*/  @!P0 SYNCS.PHASECHK.TRANS64 P0, [R9+URZ], R4 ;  /* 0x00000004090085a7 */ /* 0x000e64000800007f */
[----:B-1----:R-:W-:Y:S05]  /*13340*/  @!P0 BRA `(.L_x_508) ;  /* 0xfffffffc00f08947 */ /* 0x002fea000383ffff */
[----:B------:R-:W-:Y:S05]  /*13350*/  BRA `(.L_x_532) ;  /* 0xfffffff400a87947 */ /* 0x000fea000383ffff */
.L_x_509:
[----:B0-----:R0:W1:Y:S02]  /*13360*/  SYNCS.PHASECHK.TRANS64.TRYWAIT P0, [R6+URZ], R5 ;  /* 0x00000005060075a7 */ /* 0x001064000800017f */
[----:B-1----:R-:W-:Y:S05]  /*13370*/  @!P0 NANOSLEEP.SYNCS 0x989680 ;  /* 0x009896800000895d */ /* 0x002fea0003900000 */
[----:B------:R-:W1:Y:S02]  /*13380*/  @!P0 SYNCS.PHASECHK.TRANS64 P0, [R6+URZ], R5 ;  /* 0x00000005060085a7 */ /* 0x000e64000800007f */
[----:B-1----:R-:W-:Y:S05]  /*13390*/  @!P0 BRA `(.L_x_509) ;  /* 0xfffffffc00f08947 */ /* 0x002fea000383ffff */
[----:B------:R-:W-:Y:S05]  /*133a0*/  BRA `(.L_x_533) ;  /* 0xfffffff400b87947 */ /* 0x000fea000383ffff */
.L_x_510:
[----:B0-----:R0:W1:Y:S02]  /*133b0*/  SYNCS.PHASECHK.TRANS64.TRYWAIT P0, [R9+URZ], R4 ;  /* 0x00000004090075a7 */ /* 0x001064000800017f */
[----:B-1----:R-:W-:Y:S05]  /*133c0*/  @!P0 NANOSLEEP.SYNCS 0x989680 ;  /* 0x009896800000895d */ /* 0x002fea0003900000 */
[----:B------:R-:W1:Y:S02]  /*133d0*/  @!P0 SYNCS.PHASECHK.TRANS64 P0, [R9+URZ], R4 ;  /* 0x00000004090085a7 */ /* 0x000e64000800007f */
[----:B-1----:R-:W-:Y:S05]  /*133e0*/  @!P0 BRA `(.L_x_510) ;  /* 0xfffffffc00f08947 */ /* 0x002fea000383ffff */
[----:B------:R-:W-:Y:S05]  /*133f0*/  BRA `(.L_x_534) ;  /* 0xfffffff400c87947 */ /* 0x000fea000383ffff */
.L_x_511:
[----:B0-----:R0:W1:Y:S02]  /*13400*/  SYNCS.PHASECHK.TRANS64.TRYWAIT P0, [R6+URZ], R5 ;  /* 0x00000005060075a7 */ /* 0x001064000800017f */
[----:B-1----:R-:W-:Y:S05]  /*13410*/  @!P0 NANOSLEEP.SYNCS 0x989680 ;  /* 0x009896800000895d */ /* 0x002fea0003900000 */
[----:B------:R-:W1:Y:S02]  /*13420*/  @!P0 SYNCS.PHASECHK.TRANS64 P0, [R6+URZ], R5 ;  /* 0x00000005060085a7 */ /* 0x000e64000800007f */
[----:B-1----:R-:W-:Y:S05]  /*13430*/  @!P0 BRA `(.L_x_511) ;  /* 0xfffffffc00f08947 */ /* 0x002fea000383ffff */
[----:B------:R-:W-:Y:S05]  /*13440*/  BRA `(.L_x_535) ;  /* 0xfffffff400d87947 */ /* 0x000fea000383ffff */
.L_x_512:
[----:B0-----:R0:W1:Y:S02]  /*13450*/  SYNCS.PHASECHK.TRANS64.TRYWAIT P0, [R9+URZ], R4 ;  /* 0x00000004090075a7 */ /* 0x001064000800017f */
[----:B-1----:R-:W-:Y:S05]  /*13460*/  @!P0 NANOSLEEP.SYNCS 0x989680 ;  /* 0x009896800000895d */ /* 0x002fea0003900000 */
[----:B------:R-:W1:Y:S02]  /*13470*/  @!P0 SYNCS.PHASECHK.TRANS64 P0, [R9+URZ], R4 ;  /* 0x00000004090085a7 */ /* 0x000e64000800007f */
[----:B-1----:R-:W-:Y:S05]  /*13480*/  @!P0 BRA `(.L_x_512) ;  /* 0xfffffffc00f08947 */ /* 0x002fea000383ffff */
[----:B------:R-:W-:Y:S05]  /*13490*/  BRA `(.L_x_536) ;  /* 0xfffffff400e87947 */ /* 0x000fea000383ffff */
.L_x_513:
[----:B0-----:R0:W1:Y:S02]  /*134a0*/  SYNCS.PHASECHK.TRANS64.TRYWAIT P0, [R6+URZ], R5 ;  /* 0x00000005060075a7 */ /* 0x001064000800017f */
[----:B-1----:R-:W-:Y:S05]  /*134b0*/  @!P0 NANOSLEEP.SYNCS 0x989680 ;  /* 0x009896800000895d */ /* 0x002fea0003900000 */
[----:B------:R-:W1:Y:S02]  /*134c0*/  @!P0 SYNCS.PHASECHK.TRANS64 P0, [R6+URZ], R5 ;  /* 0x00000005060085a7 */ /* 0x000e64000800007f */
[----:B-1----:R-:W-:Y:S05]  /*134d0*/  @!P0 BRA `(.L_x_513) ;  /* 0xfffffffc00f08947 */ /* 0x002fea000383ffff */
[----:B------:R-:W-:Y:S05]  /*134e0*/  BRA `(.L_x_537) ;  /* 0xfffffff400f87947 */ /* 0x000fea000383ffff */
.L_x_514:
[----:B0-----:R0:W1:Y:S02]  /*134f0*/  SYNCS.PHASECHK.TRANS64.TRYWAIT P0, [R9+URZ], R4 ;  /* 0x00000004090075a7 */ /* 0x001064000800017f */
[----:B-1----:R-:W-:Y:S05]  /*13500*/  @!P0 NANOSLEEP.SYNCS 0x989680 ;  /* 0x009896800000895d */ /* 0x002fea0003900000 */
[----:B------:R-:W1:Y:S02]  /*13510*/  @!P0 SYNCS.PHASECHK.TRANS64 P0, [R9+URZ], R4 ;  /* 0x00000004090085a7 */ /* 0x000e64000800007f */
[----:B-1----:R-:W-:Y:S05]  /*13520*/  @!P0 BRA `(.L_x_514) ;  /* 0xfffffffc00f08947 */ /* 0x002fea000383ffff */
[----:B------:R-:W-:Y:S05]  /*13530*/  BRA `(.L_x_538) ;  /* 0xfffffff800087947 */ /* 0x000fea000383ffff */
.L_x_515:
[----:B0-----:R0:W1:Y:S02]  /*13540*/  SYNCS.PHASECHK.TRANS64.TRYWAIT P0, [R6+URZ], R5 ;  /* 0x00000005060075a7 */ /* 0x001064000800017f */
[----:B-1----:R-:W-:Y:S05]  /*13550*/  @!P0 NANOSLEEP.SYNCS 0x989680 ;  /* 0x009896800000895d */ /* 0x002fea0003900000 */
[----:B------:R-:W1:Y:S02]  /*13560*/  @!P0 SYNCS.PHASECHK.TRANS64 P0, [R6+URZ], R5 ;  /* 0x00000005060085a7 */ /* 0x000e64000800007f */
[----:B-1----:R-:W-:Y:S05]  /*13570*/  @!P0 BRA `(.L_x_515) ;  /* 0xfffffffc00f08947 */ /* 0x002fea000383ffff */
[----:B------:R-:W-:Y:S05]  /*13580*/  BRA `(.L_x_539) ;  /* 0xfffffff800187947 */ /* 0x000fea000383ffff */
.L_x_516:
[----:B-1----:R1:W2:Y:S02]  /*13590*/  SYNCS.PHASECHK.TRANS64.TRYWAIT P0, [R9+URZ], R4 ;  /* 0x00000004090075a7 */ /* 0x0022a4000800017f */
[----:B--2---:R-:W-:Y:S05]  /*135a0*/  @!P0 NANOSLEEP.SYNCS 0x989680 ;  /* 0x009896800000895d */ /* 0x004fea0003900000 */
[----:B------:R-:W2:Y:S02]  /*135b0*/  @!P0 SYNCS.PHASECHK.TRANS64 P0, [R9+URZ], R4 ;  /* 0x00000004090085a7 */ /* 0x000ea4000800007f */
[----:B--2---:R-:W-:Y:S05]  /*135c0*/  @!P0 BRA `(.L_x_516) ;  /* 0xfffffffc00f08947 */ /* 0x004fea000383ffff */
[----:B------:R-:W-:Y:S05]  /*135d0*/  BRA `(.L_x_540) ;  /* 0xfffffff800207947 */ /* 0x000fea000383ffff */
.L_x_541:
[----:B------:R-:W-:-:S00]  /*135e0*/  BRA `(.L_x_541) ;  /* 0xfffffffc00fc7947 */ /* 0x000fc0000383ffff */
[----:B------:R-:W-:-:S00]  /*135f0*/  NOP ;  /* 0x0000000000007918 */ /* 0x000fc00000000000 */
        /* <DEDUP_REMOVED lines=8> */
.L_x_542:


//--------------------- .nv.global.init           --------------------------
	.section	.nv.global.init,"aw",@progbits
.nv.global.init:
	.type		$str$22,@object
	.size		$str$22,($str$23 - $str$22)
$str$22:
        /*0000*/ 	.byte	0x6b, 0x5f, 0x74, 0x69, 0x6c, 0x65, 0x5f, 0x63, 0x6f, 0x75, 0x6e, 0x74, 0x20, 0x3e, 0x3d, 0x20
        /*0010*/ 	.byte	0x31, 0x00
	.type		$str$23,@object
	.size		$str$23,(__unnamed_1 - $str$23)
$str$23:
        /*0012*/ 	.byte	0x2f, 0x74, 0x6d, 0x70, 0x2f, 0x63, 0x75, 0x74, 0x6c, 0x61, 0x73, 0x73, 0x5f, 0x73, 0x77, 0x65
        /*0022*/ 	.byte	0x65, 0x70, 0x5f, 0x73, 0x72, 0x63, 0x2f, 0x69, 0x6e, 0x63, 0x6c, 0x75, 0x64, 0x65, 0x2f, 0x63
        /*0032*/ 	.byte	0x75, 0x74, 0x6c, 0x61, 0x73, 0x73, 0x2f, 0x67, 0x65, 0x6d, 0x6d, 0x2f, 0x63, 0x6f, 0x6c, 0x6c
        /*0042*/ 	.byte	0x65, 0x63, 0x74, 0x69, 0x76, 0x65, 0x2f, 0x73, 0x6d, 0x39, 0x30, 0x5f, 0x6d, 0x6d, 0x61, 0x5f
        /*0052*/ 	.byte	0x74, 0x6d, 0x61, 0x5f, 0x67, 0x6d, 0x6d, 0x61, 0x5f, 0x73, 0x73, 0x5f, 0x77, 0x61, 0x72, 0x70
        /*0062*/ 	.byte	0x73, 0x70, 0x65, 0x63, 0x69, 0x61, 0x6c, 0x69, 0x7a, 0x65, 0x64, 0x2e, 0x68, 0x70, 0x70, 0x00
	.type		__unnamed_1,@object
	.size		__unnamed_1,(.L_0 - __unnamed_1)
__unnamed_1:
        /* <DEDUP_REMOVED lines=181> */
        /*0bc2*/ 	.byte	0x6e, 0x74, 0x69, 0x74, 0x79, 0x5d, 0x00
.L_0:


//--------------------- .nv.shared._ZN7cutlass13device_kernelINS_4gemm6kernel13GemmUniversalIN4cute5tupleIJiiiiEEENS1_10collective13CollectiveMmaINS1_34MainloopSm90TmaGmmaWarpSpecializedILi17ENS5_IJNS4_1CILi2EEENSA_ILi1EEESC_EEENS1_35KernelTmaWarpSpecializedCooperativeEEENS5_IJNSA_ILi192EEENSA_ILi224EEENSA_ILi16EEEEEENS_6half_tENS5_IJlSC_lEEESK_SL_NS4_8TiledMMAINS4_8MMA_AtomIJNS4_4SM904GMMA25MMA_64x32x16_F32F16F16_SSILNSP_5MajorE0ELSR_0ELNSP_7ScaleInE1ELSS_1EEEEEENS4_6LayoutISD_NS5_IJSC_NSA_ILi0EEESW_EEEEENS5_IJNS4_10UnderscoreESZ_SZ_EEEEENS4_13SM90_TMA_LOADENS4_14ComposedLayoutINS4_7SwizzleILi1ELi4ELi3EEENS4_18smem_ptr_flag_bitsILi16EEENSV_INS5_IJNSA_ILi8EEESI_EEENS5_IJSI_SC_EEEEEEEvNS4_8identityENS4_23SM90_TMA_LOAD_MULTICASTES1C_vS1D_EENS_8epilogue10collective6detail29Sm90TmaWarpSpecializedAdapterINS1H_15DefaultEpilogueISK_SL_SL_NS1G_6thread17LinearCombinationISK_Li1EffLNS1L_9ScaleType4KindE0ELNS_15FloatRoundStyleE2ESK_EENS1_15EpilogueDefaultEEEEEvvEEEEvNT_6ParamsE --------------------------
	.section	.nv.shared._ZN7cutlass13device_kernelINS_4gemm6kernel13GemmUniversalIN4cute5tupleIJiiiiEEENS1_10collective13CollectiveMmaINS1_34MainloopSm90TmaGmmaWarpSpecializedILi17ENS5_IJNS4_1CILi2EEENSA_ILi1EEESC_EEENS1_35KernelTmaWarpSpecializedCooperativeEEENS5_IJNSA_ILi192EEENSA_ILi224EEENSA_ILi16EEEEEENS_6half_tENS5_IJlSC_lEEESK_SL_NS4_8TiledMMAINS4_8MMA_AtomIJNS4_4SM904GMMA25MMA_64x32x16_F32F16F16_SSILNSP_5MajorE0ELSR_0ELNSP_7ScaleInE1ELSS_1EEEEEENS4_6LayoutISD_NS5_IJSC_NSA_ILi0EEESW_EEEEENS5_IJNS4_10UnderscoreESZ_SZ_EEEEENS4_13SM90_TMA_LOADENS4_14ComposedLayoutINS4_7SwizzleILi1ELi4ELi3EEENS4_18smem_ptr_flag_bitsILi16EEENSV_INS5_IJNSA_ILi8EEESI_EEENS5_IJSI_SC_EEEEEEEvNS4_8identityENS4_23SM90_TMA_LOAD_MULTICASTES1C_vS1D_EENS_8epilogue10collective6detail29Sm90TmaWarpSpecializedAdapterINS1H_15DefaultEpilogueISK_SL_SL_NS1G_6thread17LinearCombinationISK_Li1EffLNS1L_9ScaleType4KindE0ELNS_15FloatRoundStyleE2ESK_EENS1_15EpilogueDefaultEEEEEvvEEEEvNT_6ParamsE,"aw",@nobits
	.sectionflags	@""
	.align	16
	.zero		1024


//--------------------- .nv.shared.reserved.0     --------------------------
	.section	.nv.shared.reserved.0,"aw",@nobits
	.weak		__nv_reservedSMEM_offset_0_alias
	.size		__nv_reservedSMEM_offset_0_alias, 0, 0
	.other		__nv_reservedSMEM_offset_0_alias,@"STO_CUDA_RESERVED_SHARED STV_DEFAULT"
__nv_reservedSMEM_offset_0_alias:
	.zero		0


//--------------------- .nv.global                --------------------------
	.section	.nv.global,"aw",@nobits
.nv.global:
	.type		_ZN40_INTERNAL_7d918fd3_4_k_cu_8a1d195c_132734cute1_E,@object
	.size		_ZN40_INTERNAL_7d918fd3_4_k_cu_8a1d195c_132734cute1_E,(_ZN40_INTERNAL_7d918fd3_4_k_cu_8a1d195c_132734cuda3std3__45__cpo6cbeginE - _ZN40_INTERNAL_7d918fd3_4_k_cu_8a1d195c_132734cute1_E)
_ZN40_INTERNAL_7d918fd3_4_k_cu_8a1d195c_132734cute1_E:
	.zero		1
	.type		_ZN40_INTERNAL_7d918fd3_4_k_cu_8a1d195c_132734cuda3std3__45__cpo6cbeginE,@object
	.size		_ZN40_INTERNAL_7d918fd3_4_k_cu_8a1d195c_132734cuda3std3__45__cpo6cbeginE,(_ZN40_INTERNAL_7d918fd3_4_k_cu_8a1d195c_132734cuda3std3__48in_placeE - _ZN40_INTERNAL_7d918fd3_4_k_cu_8a1d195c_132734cuda3std3__45__cpo6cbeginE)
_ZN40_INTERNAL_7d918fd3_4_k_cu_8a1d195c_132734cuda3std3__45__cpo6cbeginE:
	.zero		1
	.type		_ZN40_INTERNAL_7d918fd3_4_k_cu_8a1d195c_132734cuda3std3__48in_placeE,@object
	.size		_ZN40_INTERNAL_7d918fd3_4_k_cu_8a1d195c_132734cuda3std3__48in_placeE,(_ZN40_INTERNAL_7d918fd3_4_k_cu_8a1d195c_132734cuda3std6ranges3__45__cpo9iter_moveE - _ZN40_INTERNAL_7d918fd3_4_k_cu_8a1d195c_132734cuda3std3__48in_placeE)
_ZN40_INTERNAL_7d918fd3_4_k_cu_8a1d195c_132734cuda3std3__48in_placeE:
	.zero		1
	.type		_ZN40_INTERNAL_7d918fd3_4_k_cu_8a1d195c_132734cuda3std6ranges3__45__cpo9iter_moveE,@object
	.size		_ZN40_INTERNAL_7d918fd3_4_k_cu_8a1d195c_132734cuda3std6ranges3__45__cpo9iter_moveE,(_ZN40_INTERNAL_7d918fd3_4_k_cu_8a1d195c_132734cuda3std3__45__cpo5beginE - _ZN40_INTERNAL_7d918fd3_4_k_cu_8a1d195c_132734cuda3std6ranges3__45__cpo9iter_moveE)
_ZN40_INTERNAL_7d918fd3_4_k_cu_8a1d195c_132734cuda3std6ranges3__45__cpo9iter_moveE:
	.zero		1
	.type		_ZN40_INTERNAL_7d918fd3_4_k_cu_8a1d195c_132734cuda3std3__45__cpo5beginE,@object
	.size		_ZN40_INTERNAL_7d918fd3_4_k_cu_8a1d195c_132734cuda3std3__45__cpo5beginE,(_ZN40_INTERNAL_7d918fd3_4_k_cu_8a1d195c_132734cuda3std3__442_GLOBAL__N__7d918fd3_4_k_cu_8a1d195c_132736ignoreE - _ZN40_INTERNAL_7d918fd3_4_k_cu_8a1d195c_132734cuda3std3__45__cpo5beginE)
_ZN40_INTERNAL_7d918fd3_4_k_cu_8a1d195c_132734cuda3std3__45__cpo5beginE:
	.zero		1
	.type		_ZN40_INTERNAL_7d918fd3_4_k_cu_8a1d195c_132734cuda3std3__442_GLOBAL__N__7d918fd3_4_k_cu_8a1d195c_132736ignoreE,@object
	.size		_ZN40_INTERNAL_7d918fd3_4_k_cu_8a1d195c_132734cuda3std3__442_GLOBAL__N__7d918fd3_4_k_cu_8a1d195c_132736ignoreE,(_ZN40_INTERNAL_7d918fd3_4_k_cu_8a1d195c_132734cute7productE - _ZN40_INTERNAL_7d918fd3_4_k_cu_8a1d195c_132734cuda3std3__442_GLOBAL__N__7d918fd3_4_k_cu_8a1d195c_132736ignoreE)
_ZN40_INTERNAL_7d918fd3_4_k_cu_8a1d195c_132734cuda3std3__442_GLOBAL__N__7d918fd3_4_k_cu_8a1d195c_132736ignoreE:
	.zero		1
	.type		_ZN40_INTERNAL_7d918fd3_4_k_cu_8a1d195c_132734cute7productE,@object
	.size		_ZN40_INTERNAL_7d918fd3_4_k_cu_8a1d195c_132734cute7productE,(_ZN40_INTERNAL_7d918fd3_4_k_cu_8a1d195c_132734cuda3std3__45__cpo3endE - _ZN40_INTERNAL_7d918fd3_4_k_cu_8a1d195c_132734cute7productE)
_ZN40_INTERNAL_7d918fd3_4_k_cu_8a1d195c_132734cute7productE:
	.zero		1
	.type		_ZN40_INTERNAL_7d918fd3_4_k_cu_8a1d195c_132734cuda3std3__45__cpo3endE,@object
	.size		_ZN40_INTERNAL_7d918fd3_4_k_cu_8a1d195c_132734cuda3std3__45__cpo3endE,(_ZN40_INTERNAL_7d918fd3_4_k_cu_8a1d195c_132734cuda3std3__419piecewise_constructE - _ZN40_INTERNAL_7d918fd3_4_k_cu_8a1d195c_132734cuda3std3__45__cpo3endE)
_ZN40_INTERNAL_7d918fd3_4_k_cu_8a1d195c_132734cuda3std3__45__cpo3endE:
	.zero		1
	.type		_ZN40_INTERNAL_7d918fd3_4_k_cu_8a1d195c_132734cuda3std3__419piecewise_constructE,@object
	.size		_ZN40_INTERNAL_7d918fd3_4_k_cu_8a1d195c_132734cuda3std3__419piecewise_constructE,(_ZN40_INTERNAL_7d918fd3_4_k_cu_8a1d195c_132734cuda3std3__45__cpo4cendE - _ZN40_INTERNAL_7d918fd3_4_k_cu_8a1d195c_132734cuda3std3__419piecewise_constructE)
_ZN40_INTERNAL_7d918fd3_4_k_cu_8a1d195c_132734cuda3std3__419piecewise_constructE:
	.zero		1
	.type		_ZN40_INTERNAL_7d918fd3_4_k_cu_8a1d195c_132734cuda3std3__45__cpo4cendE,@object
	.size		_ZN40_INTERNAL_7d918fd3_4_k_cu_8a1d195c_132734cuda3std3__45__cpo4cendE,(_ZN40_INTERNAL_7d918fd3_4_k_cu_8a1d195c_132734cuda3std6ranges3__45__cpo4swapE - _ZN40_INTERNAL_7d918fd3_4_k_cu_8a1d195c_132734cuda3std3__45__cpo4cendE)
_ZN40_INTERNAL_7d918fd3_4_k_cu_8a1d195c_132734cuda3std3__45__cpo4cendE:
	.zero		1
	.type		_ZN40_INTERNAL_7d918fd3_4_k_cu_8a1d195c_132734cuda3std6ranges3__45__cpo4swapE,@object
	.size		_ZN40_INTERNAL_7d918fd3_4_k_cu_8a1d195c_132734cuda3std6ranges3__45__cpo4swapE,(.L_8 - _ZN40_INTERNAL_7d918fd3_4_k_cu_8a1d195c_132734cuda3std6ranges3__45__cpo4swapE)
_ZN40_INTERNAL_7d918fd3_4_k_cu_8a1d195c_132734cuda3std6ranges3__45__cpo4swapE:
	.zero		1
.L_8:


//--------------------- .nv.constant0._ZN7cutlass13device_kernelINS_4gemm6kernel13GemmUniversalIN4cute5tupleIJiiiiEEENS1_10collective13CollectiveMmaINS1_34MainloopSm90TmaGmmaWarpSpecializedILi17ENS5_IJNS4_1CILi2EEENSA_ILi1EEESC_EEENS1_35KernelTmaWarpSpecializedCooperativeEEENS5_IJNSA_ILi192EEENSA_ILi224EEENSA_ILi16EEEEEENS_6half_tENS5_IJlSC_lEEESK_SL_NS4_8TiledMMAINS4_8MMA_AtomIJNS4_4SM904GMMA25MMA_64x32x16_F32F16F16_SSILNSP_5MajorE0ELSR_0ELNSP_7ScaleInE1ELSS_1EEEEEENS4_6LayoutISD_NS5_IJSC_NSA_ILi0EEESW_EEEEENS5_IJNS4_10UnderscoreESZ_SZ_EEEEENS4_13SM90_TMA_LOADENS4_14ComposedLayoutINS4_7SwizzleILi1ELi4ELi3EEENS4_18smem_ptr_flag_bitsILi16EEENSV_INS5_IJNSA_ILi8EEESI_EEENS5_IJSI_SC_EEEEEEEvNS4_8identityENS4_23SM90_TMA_LOAD_MULTICASTES1C_vS1D_EENS_8epilogue10collective6detail29Sm90TmaWarpSpecializedAdapterINS1H_15DefaultEpilogueISK_SL_SL_NS1G_6thread17LinearCombinationISK_Li1EffLNS1L_9ScaleType4KindE0ELNS_15FloatRoundStyleE2ESK_EENS1_15EpilogueDefaultEEEEEvvEEEEvNT_6ParamsE --------------------------
	.section	.nv.constant0._ZN7cutlass13device_kernelINS_4gemm6kernel13GemmUniversalIN4cute5tupleIJiiiiEEENS1_10collective13CollectiveMmaINS1_34MainloopSm90TmaGmmaWarpSpecializedILi17ENS5_IJNS4_1CILi2EEENSA_ILi1EEESC_EEENS1_35KernelTmaWarpSpecializedCooperativeEEENS5_IJNSA_ILi192EEENSA_ILi224EEENSA_ILi16EEEEEENS_6half_tENS5_IJlSC_lEEESK_SL_NS4_8TiledMMAINS4_8MMA_AtomIJNS4_4SM904GMMA25MMA_64x32x16_F32F16F16_SSILNSP_5MajorE0ELSR_0ELNSP_7ScaleInE1ELSS_1EEEEEENS4_6LayoutISD_NS5_IJSC_NSA_ILi0EEESW_EEEEENS5_IJNS4_10UnderscoreESZ_SZ_EEEEENS4_13SM90_TMA_LOADENS4_14ComposedLayoutINS4_7SwizzleILi1ELi4ELi3EEENS4_18smem_ptr_flag_bitsILi16EEENSV_INS5_IJNSA_ILi8EEESI_EEENS5_IJSI_SC_EEEEEEEvNS4_8identityENS4_23SM90_TMA_LOAD_MULTICASTES1C_vS1D_EENS_8epilogue10collective6detail29Sm90TmaWarpSpecializedAdapterINS1H_15DefaultEpilogueISK_SL_SL_NS1G_6thread17LinearCombinationISK_Li1EffLNS1L_9ScaleType4KindE0ELNS_15FloatRoundStyleE2ESK_EENS1_15EpilogueDefaultEEEEEvvEEEEvNT_6ParamsE,"a",@progbits
	.sectionflags	@""
	.align	4
.nv.constant0._ZN7cutlass13device_kernelINS_4gemm6kernel13GemmUniversalIN4cute5tupleIJiiiiEEENS1_10collective13CollectiveMmaINS1_34MainloopSm90TmaGmmaWarpSpecializedILi17ENS5_IJNS4_1CILi2EEENSA_ILi1EEESC_EEENS1_35KernelTmaWarpSpecializedCooperativeEEENS5_IJNSA_ILi192EEENSA_ILi224EEENSA_ILi16EEEEEENS_6half_tENS5_IJlSC_lEEESK_SL_NS4_8TiledMMAINS4_8MMA_AtomIJNS4_4SM904GMMA25MMA_64x32x16_F32F16F16_SSILNSP_5MajorE0ELSR_0ELNSP_7ScaleInE1ELSS_1EEEEEENS4_6LayoutISD_NS5_IJSC_NSA_ILi0EEESW_EEEEENS5_IJNS4_10UnderscoreESZ_SZ_EEEEENS4_13SM90_TMA_LOADENS4_14ComposedLayoutINS4_7SwizzleILi1ELi4ELi3EEENS4_18smem_ptr_flag_bitsILi16EEENSV_INS5_IJNSA_ILi8EEESI_EEENS5_IJSI_SC_EEEEEEEvNS4_8identityENS4_23SM90_TMA_LOAD_MULTICASTES1C_vS1D_EENS_8epilogue10collective6detail29Sm90TmaWarpSpecializedAdapterINS1H_15DefaultEpilogueISK_SL_SL_NS1G_6thread17LinearCombinationISK_Li1EffLNS1L_9ScaleType4KindE0ELNS_15FloatRoundStyleE2ESK_EENS1_15EpilogueDefaultEEEEEvvEEEEvNT_6ParamsE:
	.zero		1664


//--------------------- SYMBOLS --------------------------

	.type		.nv.reservedSmem.offset0,@object
	.size		.nv.reservedSmem.offset0,0x4
	.type		__assertfail,@function
